	.target	sm_100a

	.elftype	@"ET_EXEC"


//--------------------- .note.nv.tkinfo           --------------------------
	.section	.note.nv.tkinfo,"",@"SHT_NOTE"
	.sectionflags	@"SHF_NOTE_NV_TKINFO"
	.tkinfo
        /*0018*/ 	.word	0x00000002
        /*0030*/ 	.string	""
        /*0030*/ 	.string	"ptxas"
        /*0030*/ 	.string	"Cuda compilation tools, release 13.0, V13.0.88"
        /*0030*/ 	.string	"Build cuda_13.0.r13.0/compiler.36424714_0"
        /*0030*/ 	.string	"-arch sm_100a -m 64 "



//--------------------- .note.nv.cuinfo           --------------------------
	.section	.note.nv.cuinfo,"",@"SHT_NOTE"
	.sectionflags	@"SHF_NOTE_NV_CUINFO"
        /*0018*/ 	.short	0x0002
        /*001a*/ 	.short	0x0064
        /*001c*/ 	.short	0x0082
	.zero		2


//--------------------- .nv.info                  --------------------------
	.section	.nv.info,"",@"SHT_CUDA_INFO"
	.align	4


	//----- nvinfo : EIATTR_REGCOUNT
	.align		4
        /*0000*/ 	.byte	0x04, 0x2f
        /*0002*/ 	.short	(.L_20 - .L_19)
	.align		4
.L_19:
        /*0004*/ 	.word	index@(_ZN7cutlass13device_kernelINS_4gemm6kernel13GemmUniversalIN4cute5tupleIJiiiiEEENS1_10collective13CollectiveMmaINS1_35MainloopSm100TmaUmmaWarpSpecializedILi6ELi2ELi4ENS5_IJNS4_1CILi1EEESB_SB_EEEEENS5_IJNSA_ILi64EEENSA_ILi256EEENSA_ILi32EEEEEENS_12float_e4m3_tENS5_IJlSB_lEEESI_SJ_NS4_8TiledMMAINS4_8MMA_AtomIJNS4_10MMA_TraitsINS4_19SM100_MMA_F8F6F4_SSEJSI_SI_fSE_SF_NS4_17integral_constantINS4_4UMMA5MajorELSQ_0EEESR_NSO_INSP_7ScaleInELSS_0EEEST_EEEEEENS4_6LayoutISC_NS5_IJNSA_ILi0EEESX_SX_EEEEENS5_IJNS4_10UnderscoreES10_S10_EEEEENS4_13SM90_TMA_LOADENS4_14ComposedLayoutINS4_7SwizzleILi1ELi4ELi3EEENS4_18smem_ptr_flag_bitsILi8EEENSW_INS5_IJNSA_ILi8EEESG_EEENS5_IJSG_SB_EEEEEEEvNS4_8identityES13_S1D_vS1E_EENS_8epilogue10collective18CollectiveEpilogueINS1G_23Sm100TmaWarpSpecializedILi4ELi2ELi32ELb0ELb0EEEJSH_NS5_IJNSW_ISE_SB_EES1L_EEESI_SJ_SI_SJ_NS1G_6fusion15FusionCallbacksIS1K_NS1N_17LinearCombinationISI_fSI_fLNS_15FloatRoundStyleE2EEESH_S1M_JEEENS4_5SM1004TMEM4LOAD26SM100_TMEM_LOAD_16dp32b32xES13_NS14_INS15_ILi2ELi4ELi3EEES18_NSW_INS5_IJS19_SE_EEENS5_IJSE_SB_EEEEEEENS4_39AutoVectorizingCopyWithAssumedAlignmentILi128EEENS4_14SM90_TMA_STOREES21_S23_S23_EEEvvEEEEvNT_6ParamsE)
        /*0008*/ 	.word	0x00000079


	//----- nvinfo : EIATTR_FRAME_SIZE
	.align		4
.L_20:
        /*000c*/ 	.byte	0x04, 0x11
        /*000e*/ 	.short	(.L_22 - .L_21)
	.align		4
.L_21:
        /*0010*/ 	.word	index@($__internal_2_$__cuda_sm10x_tcgen05_guardrail_trap_unallocated_columns_being_dealloced)
        /*0014*/ 	.word	0x00000000


	//----- nvinfo : EIATTR_FRAME_SIZE
	.align		4
.L_22:
        /*0018*/ 	.byte	0x04, 0x11
        /*001a*/ 	.short	(.L_24 - .L_23)
	.align		4
.L_23:
        /*001c*/ 	.word	index@($__internal_1_$__cuda_sm10x_tcgen05_guardrail_trap_phase_invalid_during_alloc)
        /*0020*/ 	.word	0x00000000


	//----- nvinfo : EIATTR_FRAME_SIZE
	.align		4
.L_24:
        /*0024*/ 	.byte	0x04, 0x11
        /*0026*/ 	.short	(.L_26 - .L_25)
	.align		4
.L_25:
        /*0028*/ 	.word	index@($__internal_0_$__cuda_sm10x_tcgen05_guardrail_trap_col_being_dealloced_not_returned_by_alloc)
        /*002c*/ 	.word	0x00000000


	//----- nvinfo : EIATTR_FRAME_SIZE
	.align		4
.L_26:
        /*0030*/ 	.byte	0x04, 0x11
        /*0032*/ 	.short	(.L_28 - .L_27)
	.align		4
.L_27:
        /*0034*/ 	.word	index@(_ZN7cutlass13device_kernelINS_4gemm6kernel13GemmUniversalIN4cute5tupleIJiiiiEEENS1_10collective13CollectiveMmaINS1_35MainloopSm100TmaUmmaWarpSpecializedILi6ELi2ELi4ENS5_IJNS4_1CILi1EEESB_SB_EEEEENS5_IJNSA_ILi64EEENSA_ILi256EEENSA_ILi32EEEEEENS_12float_e4m3_tENS5_IJlSB_lEEESI_SJ_NS4_8TiledMMAINS4_8MMA_AtomIJNS4_10MMA_TraitsINS4_19SM100_MMA_F8F6F4_SSEJSI_SI_fSE_SF_NS4_17integral_constantINS4_4UMMA5MajorELSQ_0EEESR_NSO_INSP_7ScaleInELSS_0EEEST_EEEEEENS4_6LayoutISC_NS5_IJNSA_ILi0EEESX_SX_EEEEENS5_IJNS4_10UnderscoreES10_S10_EEEEENS4_13SM90_TMA_LOADENS4_14ComposedLayoutINS4_7SwizzleILi1ELi4ELi3EEENS4_18smem_ptr_flag_bitsILi8EEENSW_INS5_IJNSA_ILi8EEESG_EEENS5_IJSG_SB_EEEEEEEvNS4_8identityES13_S1D_vS1E_EENS_8epilogue10collective18CollectiveEpilogueINS1G_23Sm100TmaWarpSpecializedILi4ELi2ELi32ELb0ELb0EEEJSH_NS5_IJNSW_ISE_SB_EES1L_EEESI_SJ_SI_SJ_NS1G_6fusion15FusionCallbacksIS1K_NS1N_17LinearCombinationISI_fSI_fLNS_15FloatRoundStyleE2EEESH_S1M_JEEENS4_5SM1004TMEM4LOAD26SM100_TMEM_LOAD_16dp32b32xES13_NS14_INS15_ILi2ELi4ELi3EEES18_NSW_INS5_IJS19_SE_EEENS5_IJSE_SB_EEEEEEENS4_39AutoVectorizingCopyWithAssumedAlignmentILi128EEENS4_14SM90_TMA_STOREES21_S23_S23_EEEvvEEEEvNT_6ParamsE)
        /*0038*/ 	.word	0x00000000


	//----- nvinfo : EIATTR_MIN_STACK_SIZE
	.align		4
.L_28:
        /*003c*/ 	.byte	0x04, 0x12
        /*003e*/ 	.short	(.L_30 - .L_29)
	.align		4
.L_29:
        /*0040*/ 	.word	index@(_ZN7cutlass13device_kernelINS_4gemm6kernel13GemmUniversalIN4cute5tupleIJiiiiEEENS1_10collective13CollectiveMmaINS1_35MainloopSm100TmaUmmaWarpSpecializedILi6ELi2ELi4ENS5_IJNS4_1CILi1EEESB_SB_EEEEENS5_IJNSA_ILi64EEENSA_ILi256EEENSA_ILi32EEEEEENS_12float_e4m3_tENS5_IJlSB_lEEESI_SJ_NS4_8TiledMMAINS4_8MMA_AtomIJNS4_10MMA_TraitsINS4_19SM100_MMA_F8F6F4_SSEJSI_SI_fSE_SF_NS4_17integral_constantINS4_4UMMA5MajorELSQ_0EEESR_NSO_INSP_7ScaleInELSS_0EEEST_EEEEEENS4_6LayoutISC_NS5_IJNSA_ILi0EEESX_SX_EEEEENS5_IJNS4_10UnderscoreES10_S10_EEEEENS4_13SM90_TMA_LOADENS4_14ComposedLayoutINS4_7SwizzleILi1ELi4ELi3EEENS4_18smem_ptr_flag_bitsILi8EEENSW_INS5_IJNSA_ILi8EEESG_EEENS5_IJSG_SB_EEEEEEEvNS4_8identityES13_S1D_vS1E_EENS_8epilogue10collective18CollectiveEpilogueINS1G_23Sm100TmaWarpSpecializedILi4ELi2ELi32ELb0ELb0EEEJSH_NS5_IJNSW_ISE_SB_EES1L_EEESI_SJ_SI_SJ_NS1G_6fusion15FusionCallbacksIS1K_NS1N_17LinearCombinationISI_fSI_fLNS_15FloatRoundStyleE2EEESH_S1M_JEEENS4_5SM1004TMEM4LOAD26SM100_TMEM_LOAD_16dp32b32xES13_NS14_INS15_ILi2ELi4ELi3EEES18_NSW_INS5_IJS19_SE_EEENS5_IJSE_SB_EEEEEEENS4_39AutoVectorizingCopyWithAssumedAlignmentILi128EEENS4_14SM90_TMA_STOREES21_S23_S23_EEEvvEEEEvNT_6ParamsE)
        /*0044*/ 	.word	0x00000000
.L_30:


//--------------------- .nv.compat                --------------------------
	.section	.nv.compat,"",@"SHT_CUDA_COMPAT_INFO"
	.align	4
        /*0000*/ 	.byte	0x02, 0x09, 0x01, 0x00, 0x02, 0x02, 0x02, 0x00, 0x02, 0x05, 0x05, 0x00, 0x03, 0x07, 0x01, 0x01
        /*0010*/ 	.byte	0x02, 0x03, 0x01, 0x00, 0x02, 0x06, 0x01, 0x00, 0x04, 0x0b, 0x08, 0x00, 0x09, 0x00, 0x00, 0x00
        /*0020*/ 	.byte	0x00, 0x00, 0x00, 0x00


//--------------------- .nv.info._ZN7cutlass13device_kernelINS_4gemm6kernel13GemmUniversalIN4cute5tupleIJiiiiEEENS1_10collective13CollectiveMmaINS1_35MainloopSm100TmaUmmaWarpSpecializedILi6ELi2ELi4ENS5_IJNS4_1CILi1EEESB_SB_EEEEENS5_IJNSA_ILi64EEENSA_ILi256EEENSA_ILi32EEEEEENS_12float_e4m3_tENS5_IJlSB_lEEESI_SJ_NS4_8TiledMMAINS4_8MMA_AtomIJNS4_10MMA_TraitsINS4_19SM100_MMA_F8F6F4_SSEJSI_SI_fSE_SF_NS4_17integral_constantINS4_4UMMA5MajorELSQ_0EEESR_NSO_INSP_7ScaleInELSS_0EEEST_EEEEEENS4_6LayoutISC_NS5_IJNSA_ILi0EEESX_SX_EEEEENS5_IJNS4_10UnderscoreES10_S10_EEEEENS4_13SM90_TMA_LOADENS4_14ComposedLayoutINS4_7SwizzleILi1ELi4ELi3EEENS4_18smem_ptr_flag_bitsILi8EEENSW_INS5_IJNSA_ILi8EEESG_EEENS5_IJSG_SB_EEEEEEEvNS4_8identityES13_S1D_vS1E_EENS_8epilogue10collective18CollectiveEpilogueINS1G_23Sm100TmaWarpSpecializedILi4ELi2ELi32ELb0ELb0EEEJSH_NS5_IJNSW_ISE_SB_EES1L_EEESI_SJ_SI_SJ_NS1G_6fusion15FusionCallbacksIS1K_NS1N_17LinearCombinationISI_fSI_fLNS_15FloatRoundStyleE2EEESH_S1M_JEEENS4_5SM1004TMEM4LOAD26SM100_TMEM_LOAD_16dp32b32xES13_NS14_INS15_ILi2ELi4ELi3EEES18_NSW_INS5_IJS19_SE_EEENS5_IJSE_SB_EEEEEEENS4_39AutoVectorizingCopyWithAssumedAlignmentILi128EEENS4_14SM90_TMA_STOREES21_S23_S23_EEEvvEEEEvNT_6ParamsE --------------------------
	.section	.nv.info._ZN7cutlass13device_kernelINS_4gemm6kernel13GemmUniversalIN4cute5tupleIJiiiiEEENS1_10collective13CollectiveMmaINS1_35MainloopSm100TmaUmmaWarpSpecializedILi6ELi2ELi4ENS5_IJNS4_1CILi1EEESB_SB_EEEEENS5_IJNSA_ILi64EEENSA_ILi256EEENSA_ILi32EEEEEENS_12float_e4m3_tENS5_IJlSB_lEEESI_SJ_NS4_8TiledMMAINS4_8MMA_AtomIJNS4_10MMA_TraitsINS4_19SM100_MMA_F8F6F4_SSEJSI_SI_fSE_SF_NS4_17integral_constantINS4_4UMMA5MajorELSQ_0EEESR_NSO_INSP_7ScaleInELSS_0EEEST_EEEEEENS4_6LayoutISC_NS5_IJNSA_ILi0EEESX_SX_EEEEENS5_IJNS4_10UnderscoreES10_S10_EEEEENS4_13SM90_TMA_LOADENS4_14ComposedLayoutINS4_7SwizzleILi1ELi4ELi3EEENS4_18smem_ptr_flag_bitsILi8EEENSW_INS5_IJNSA_ILi8EEESG_EEENS5_IJSG_SB_EEEEEEEvNS4_8identityES13_S1D_vS1E_EENS_8epilogue10collective18CollectiveEpilogueINS1G_23Sm100TmaWarpSpecializedILi4ELi2ELi32ELb0ELb0EEEJSH_NS5_IJNSW_ISE_SB_EES1L_EEESI_SJ_SI_SJ_NS1G_6fusion15FusionCallbacksIS1K_NS1N_17LinearCombinationISI_fSI_fLNS_15FloatRoundStyleE2EEESH_S1M_JEEENS4_5SM1004TMEM4LOAD26SM100_TMEM_LOAD_16dp32b32xES13_NS14_INS15_ILi2ELi4ELi3EEES18_NSW_INS5_IJS19_SE_EEENS5_IJSE_SB_EEEEEEENS4_39AutoVectorizingCopyWithAssumedAlignmentILi128EEENS4_14SM90_TMA_STOREES21_S23_S23_EEEvvEEEEvNT_6ParamsE,"",@"SHT_CUDA_INFO"
	.sectionflags	@""
	.align	4


	//----- nvinfo : EIATTR_CUDA_API_VERSION
	.align		4
        /*0000*/ 	.byte	0x04, 0x37
        /*0002*/ 	.short	(.L_32 - .L_31)
.L_31:
        /*0004*/ 	.word	0x00000082


	//----- nvinfo : EIATTR_KPARAM_INFO
	.align		4
.L_32:
        /*0008*/ 	.byte	0x04, 0x17
        /*000a*/ 	.short	(.L_34 - .L_33)
.L_33:
        /*000c*/ 	.word	0x00000000
        /*0010*/ 	.short	0x0000
        /*0012*/ 	.short	0x0000
        /*0014*/ 	.byte	0x00, 0xf0, 0x01, 0x20


	//----- nvinfo : EIATTR_AT_ENTRY_FRAGMENTS
	.align		4
.L_34:
        /*0018*/ 	.byte	0x04, 0x4f
        /*001a*/ 	.short	(.L_36 - .L_35)


	//   ....[0]....
.L_35:
        /*001c*/ 	.word	0x00000006


	//----- nvinfo : EIATTR_RESERVED_SMEM_USED
	.align		4
.L_36:
        /*0020*/ 	.byte	0x01, 0x41
	.zero		2


	//----- nvinfo : EIATTR_SPARSE_MMA_MASK
	.align		4
        /*0024*/ 	.byte	0x03, 0x50
        /*0026*/ 	.short	0x0000


	//----- nvinfo : EIATTR_TCGEN05_1CTA_USED
	.align		4
        /*0028*/ 	.byte	0x01, 0x51
	.zero		2


	//----- nvinfo : EIATTR_MAXREG_COUNT
	.align		4
        /*002c*/ 	.byte	0x03, 0x1b
        /*002e*/ 	.short	0x00ff


	//----- nvinfo : EIATTR_NUM_BARRIERS
	.align		4
        /*0030*/ 	.byte	0x02, 0x4c
        /*0032*/ 	.byte	0x07
	.zero		1


	//----- nvinfo : EIATTR_EXTERNS
	.align		4
        /*0034*/ 	.byte	0x04, 0x0f
        /*0036*/ 	.short	(.L_38 - .L_37)


	//   ....[0]....
	.align		4
.L_37:
        /*0038*/ 	.word	index@(__assertfail)


	//----- nvinfo : EIATTR_MERCURY_ISA_VERSION
	.align		4
.L_38:
        /*003c*/ 	.byte	0x03, 0x5f
        /*003e*/ 	.short	0x0101


	//----- nvinfo : EIATTR_INT_WARP_WIDE_INSTR_OFFSETS
	.align		4
        /*0040*/ 	.byte	0x04, 0x31
        /*0042*/ 	.short	(.L_40 - .L_39)


	//   ....[0]....
.L_39:
        /*0044*/ 	.word	0x00001e20


	//   ....[1]....
        /*0048*/ 	.word	0x00003890


	//   ....[2]....
        /*004c*/ 	.word	0x000038c0


	//   ....[3]....
        /*0050*/ 	.word	0x00003910


	//   ....[4]....
        /*0054*/ 	.word	0x00004230


	//   ....[5]....
        /*0058*/ 	.word	0x00004290


	//   ....[6]....
        /*005c*/ 	.word	0x00004370


	//   ....[7]....
        /*0060*/ 	.word	0x000043e0


	//   ....[8]....
        /*0064*/ 	.word	0x000044f0


	//   ....[9]....
        /*0068*/ 	.word	0x00004580


	//   ....[10]....
        /*006c*/ 	.word	0x00004750


	//   ....[11]....
        /*0070*/ 	.word	0x000048b0


	//----- nvinfo : EIATTR_COOP_GROUP_MASK_REGIDS
	.align		4
.L_40:
        /*0074*/ 	.byte	0x04, 0x29
        /*0076*/ 	.short	(.L_42 - .L_41)


	//   ....[0]....
.L_41:
        /*0078*/ 	.word	0xffffffff


	//   ....[1]....
        /*007c*/ 	.word	0xffffffff


	//   ....[2]....
        /*0080*/ 	.word	0xffffffff


	//   ....[3]....
        /*0084*/ 	.word	0xffffffff


	//   ....[4]....
        /*0088*/ 	.word	0xffffffff


	//   ....[5]....
        /*008c*/ 	.word	0xffffffff


	//   ....[6]....
        /*0090*/ 	.word	0xffffffff


	//   ....[7]....
        /*0094*/ 	.word	0xffffffff


	//   ....[8]....
        /*0098*/ 	.word	0xffffffff


	//   ....[9]....
        /*009c*/ 	.word	0xffffffff


	//   ....[10]....
        /*00a0*/ 	.word	0xffffffff


	//   ....[11]....
        /*00a4*/ 	.word	0xffffffff


	//   ....[12]....
        /*00a8*/ 	.word	0xffffffff


	//----- nvinfo : EIATTR_COOP_GROUP_INSTR_OFFSETS
	.align		4
.L_42:
        /*00ac*/ 	.byte	0x04, 0x28
        /*00ae*/ 	.short	(.L_44 - .L_43)


	//   ....[0]....
.L_43:
        /*00b0*/ 	.word	0x00000090


	//   ....[1]....
        /*00b4*/ 	.word	0x000004d0


	//   ....[2]....
        /*00b8*/ 	.word	0x00000680


	//   ....[3]....
        /*00bc*/ 	.word	0x00000820


	//   ....[4]....
        /*00c0*/ 	.word	0x00000920


	//   ....[5]....
        /*00c4*/ 	.word	0x00000a90


	//   ....[6]....
        /*00c8*/ 	.word	0x00000c30


	//   ....[7]....
        /*00cc*/ 	.word	0x00001d00


	//   ....[8]....
        /*00d0*/ 	.word	0x00002c00


	//   ....[9]....
        /*00d4*/ 	.word	0x00002e10


	//   ....[10]....
        /*00d8*/ 	.word	0x00002e40


	//   ....[11]....
        /*00dc*/ 	.word	0x00003780


	//   ....[12]....
        /*00e0*/ 	.word	0x000039b0


	//----- nvinfo : EIATTR_VRC_CTA_INIT_COUNT
	.align		4
.L_44:
        /*00e4*/ 	.byte	0x02, 0x4a
        /*00e6*/ 	.byte	0x80
	.zero		1


	//----- nvinfo : EIATTR_SYSCALL_OFFSETS
	.align		4
        /*00e8*/ 	.byte	0x04, 0x46
        /*00ea*/ 	.short	(.L_46 - .L_45)


	//   ....[0]....
.L_45:
        /*00ec*/ 	.word	0x00005330


	//   ....[1]....
        /*00f0*/ 	.word	0x00005470


	//   ....[2]....
        /*00f4*/ 	.word	0x00005c70


	//   ....[3]....
        /*00f8*/ 	.word	0x00006a10


	//   ....[4]....
        /*00fc*/ 	.word	0x00007770


	//   ....[5]....
        /*0100*/ 	.word	0x00008500


	//----- nvinfo : EIATTR_MBARRIER_INSTR_OFFSETS
	.align		4
.L_46:
        /*0104*/ 	.byte	0x04, 0x39
        /*0106*/ 	.short	(.L_48 - .L_47)


	//   ....[0]....
.L_47:
        /*0108*/ 	.word	0x000005b0
        /*010c*/ 	.word	0x000000ff
        /*0110*/ 	.word	0x00000000
        /*0114*/ 	.short	0x0100
        /*0116*/ 	.byte	0x05
	.zero		1


	//   ....[1]....
        /*0118*/ 	.word	0x000005c0
        /*011c*/ 	.word	0x000000ff
        /*0120*/ 	.word	0x00000030
        /*0124*/ 	.short	0x0100
        /*0126*/ 	.byte	0x05
	.zero		1


	//   ....[2]....
        /*0128*/ 	.word	0x000005d0
        /*012c*/ 	.word	0x000000ff
        /*0130*/ 	.word	0x00000008
        /*0134*/ 	.short	0x0100
        /*0136*/ 	.byte	0x05
	.zero		1


	//   ....[3]....
        /*0138*/ 	.word	0x000005e0
        /*013c*/ 	.word	0x000000ff
        /*0140*/ 	.word	0x00000038
        /*0144*/ 	.short	0x0100
        /*0146*/ 	.byte	0x05
	.zero		1


	//   ....[4]....
        /*0148*/ 	.word	0x000005f0
        /*014c*/ 	.word	0x000000ff
        /*0150*/ 	.word	0x00000010
        /*0154*/ 	.short	0x0100
        /*0156*/ 	.byte	0x05
	.zero		1


	//   ....[5]....
        /*0158*/ 	.word	0x00000600
        /*015c*/ 	.word	0x000000ff
        /*0160*/ 	.word	0x00000040
        /*0164*/ 	.short	0x0100
        /*0166*/ 	.byte	0x05
	.zero		1


	//   ....[6]....
        /*0168*/ 	.word	0x00000610
        /*016c*/ 	.word	0x000000ff
        /*0170*/ 	.word	0x00000018
        /*0174*/ 	.short	0x0100
        /*0176*/ 	.byte	0x05
	.zero		1


	//   ....[7]....
        /*0178*/ 	.word	0x00000620
        /*017c*/ 	.word	0x000000ff
        /*0180*/ 	.word	0x00000048
        /*0184*/ 	.short	0x0100
        /*0186*/ 	.byte	0x05
	.zero		1


	//   ....[8]....
        /*0188*/ 	.word	0x00000630
        /*018c*/ 	.word	0x000000ff
        /*0190*/ 	.word	0x00000020
        /*0194*/ 	.short	0x0100
        /*0196*/ 	.byte	0x05
	.zero		1


	//   ....[9]....
        /*0198*/ 	.word	0x00000640
        /*019c*/ 	.word	0x000000ff
        /*01a0*/ 	.word	0x00000050
        /*01a4*/ 	.short	0x0100
        /*01a6*/ 	.byte	0x05
	.zero		1


	//   ....[10]....
        /*01a8*/ 	.word	0x00000650
        /*01ac*/ 	.word	0x000000ff
        /*01b0*/ 	.word	0x00000028
        /*01b4*/ 	.short	0x0100
        /*01b6*/ 	.byte	0x05
	.zero		1


	//   ....[11]....
        /*01b8*/ 	.word	0x00000660
        /*01bc*/ 	.word	0x000000ff
        /*01c0*/ 	.word	0x00000058
        /*01c4*/ 	.short	0x0100
        /*01c6*/ 	.byte	0x05
	.zero		1


	//   ....[12]....
        /*01c8*/ 	.word	0x00000790
        /*01cc*/ 	.word	0x000000ff
        /*01d0*/ 	.word	0x00000060
        /*01d4*/ 	.short	0x0100
        /*01d6*/ 	.byte	0x07
	.zero		1


	//   ....[13]....
        /*01d8*/ 	.word	0x000007a0
        /*01dc*/ 	.word	0x000000ff
        /*01e0*/ 	.word	0x00000080
        /*01e4*/ 	.short	0x0100
        /*01e6*/ 	.byte	0x07
	.zero		1


	//   ....[14]....
        /*01e8*/ 	.word	0x000007b0
        /*01ec*/ 	.word	0x000000ff
        /*01f0*/ 	.word	0x00000068
        /*01f4*/ 	.short	0x0100
        /*01f6*/ 	.byte	0x07
	.zero		1


	//   ....[15]....
        /*01f8*/ 	.word	0x000007c0
        /*01fc*/ 	.word	0x000000ff
        /*0200*/ 	.word	0x00000088
        /*0204*/ 	.short	0x0100
        /*0206*/ 	.byte	0x07
	.zero		1


	//   ....[16]....
        /*0208*/ 	.word	0x000007d0
        /*020c*/ 	.word	0x000000ff
        /*0210*/ 	.word	0x00000070
        /*0214*/ 	.short	0x0100
        /*0216*/ 	.byte	0x07
	.zero		1


	//   ....[17]....
        /*0218*/ 	.word	0x000007e0
        /*021c*/ 	.word	0x000000ff
        /*0220*/ 	.word	0x00000090
        /*0224*/ 	.short	0x0100
        /*0226*/ 	.byte	0x07
	.zero		1


	//   ....[18]....
        /*0228*/ 	.word	0x000007f0
        /*022c*/ 	.word	0x000000ff
        /*0230*/ 	.word	0x00000078
        /*0234*/ 	.short	0x0100
        /*0236*/ 	.byte	0x07
	.zero		1


	//   ....[19]....
        /*0238*/ 	.word	0x00000800
        /*023c*/ 	.word	0x000000ff
        /*0240*/ 	.word	0x00000098
        /*0244*/ 	.short	0x0100
        /*0246*/ 	.byte	0x07
	.zero		1


	//   ....[20]....
        /*0248*/ 	.word	0x000008f0
        /*024c*/ 	.word	0x000000ff
        /*0250*/ 	.word	0x000000a0
        /*0254*/ 	.short	0x0100
        /*0256*/ 	.byte	0x05
	.zero		1


	//   ....[21]....
        /*0258*/ 	.word	0x00000900
        /*025c*/ 	.word	0x000000ff
        /*0260*/ 	.word	0x000000a8
        /*0264*/ 	.short	0x0100
        /*0266*/ 	.byte	0x05
	.zero		1


	//   ....[22]....
        /*0268*/ 	.word	0x00000a40
        /*026c*/ 	.word	0x000000ff
        /*0270*/ 	.word	0x000000b0
        /*0274*/ 	.short	0x0100
        /*0276*/ 	.byte	0x05
	.zero		1


	//   ....[23]....
        /*0278*/ 	.word	0x00000a50
        /*027c*/ 	.word	0x000000ff
        /*0280*/ 	.word	0x000000c0
        /*0284*/ 	.short	0x0100
        /*0286*/ 	.byte	0x05
	.zero		1


	//   ....[24]....
        /*0288*/ 	.word	0x00000a60
        /*028c*/ 	.word	0x000000ff
        /*0290*/ 	.word	0x000000b8
        /*0294*/ 	.short	0x0100
        /*0296*/ 	.byte	0x05
	.zero		1


	//   ....[25]....
        /*0298*/ 	.word	0x00000a70
        /*029c*/ 	.word	0x000000ff
        /*02a0*/ 	.word	0x000000c8
        /*02a4*/ 	.short	0x0100
        /*02a6*/ 	.byte	0x05
	.zero		1


	//   ....[26]....
        /*02a8*/ 	.word	0x00000ba0
        /*02ac*/ 	.word	0x000000ff
        /*02b0*/ 	.word	0x000000d0
        /*02b4*/ 	.short	0x0100
        /*02b6*/ 	.byte	0x07
	.zero		1


	//   ....[27]....
        /*02b8*/ 	.word	0x00000bb0
        /*02bc*/ 	.word	0x000000ff
        /*02c0*/ 	.word	0x000000f0
        /*02c4*/ 	.short	0x0100
        /*02c6*/ 	.byte	0x07
	.zero		1


	//   ....[28]....
        /*02c8*/ 	.word	0x00000bc0
        /*02cc*/ 	.word	0x000000ff
        /*02d0*/ 	.word	0x000000d8
        /*02d4*/ 	.short	0x0100
        /*02d6*/ 	.byte	0x07
	.zero		1


	//   ....[29]....
        /*02d8*/ 	.word	0x00000bd0
        /*02dc*/ 	.word	0x000000ff
        /*02e0*/ 	.word	0x000000f8
        /*02e4*/ 	.short	0x0100
        /*02e6*/ 	.byte	0x07
	.zero		1


	//   ....[30]....
        /*02e8*/ 	.word	0x00000be0
        /*02ec*/ 	.word	0x000000ff
        /*02f0*/ 	.word	0x000000e0
        /*02f4*/ 	.short	0x0100
        /*02f6*/ 	.byte	0x07
	.zero		1


	//   ....[31]....
        /*02f8*/ 	.word	0x00000bf0
        /*02fc*/ 	.word	0x000000ff
        /*0300*/ 	.word	0x00000100
        /*0304*/ 	.short	0x0100
        /*0306*/ 	.byte	0x07
	.zero		1


	//   ....[32]....
        /*0308*/ 	.word	0x00000c00
        /*030c*/ 	.word	0x000000ff
        /*0310*/ 	.word	0x000000e8
        /*0314*/ 	.short	0x0100
        /*0316*/ 	.byte	0x07
	.zero		1


	//   ....[33]....
        /*0318*/ 	.word	0x00000c10
        /*031c*/ 	.word	0x000000ff
        /*0320*/ 	.word	0x00000108
        /*0324*/ 	.short	0x0100
        /*0326*/ 	.byte	0x07
	.zero		1


	//   ....[34]....
        /*0328*/ 	.word	0x00000d00
        /*032c*/ 	.word	0x000000ff
        /*0330*/ 	.word	0x00000110
        /*0334*/ 	.short	0x0100
        /*0336*/ 	.byte	0x05
	.zero		1


	//   ....[35]....
        /*0338*/ 	.word	0x00000d10
        /*033c*/ 	.word	0x000000ff
        /*0340*/ 	.word	0x00000120
        /*0344*/ 	.short	0x0100
        /*0346*/ 	.byte	0x05
	.zero		1


	//   ....[36]....
        /*0348*/ 	.word	0x00000d20
        /*034c*/ 	.word	0x000000ff
        /*0350*/ 	.word	0x00000118
        /*0354*/ 	.short	0x0100
        /*0356*/ 	.byte	0x05
	.zero		1


	//   ....[37]....
        /*0358*/ 	.word	0x00000d30
        /*035c*/ 	.word	0x000000ff
        /*0360*/ 	.word	0x00000128
        /*0364*/ 	.short	0x0100
        /*0366*/ 	.byte	0x05
	.zero		1


	//   ....[38]....
        /*0368*/ 	.word	0x00001600
        /*036c*/ 	.word	0x00000002
        /*0370*/ 	.word	0x00000120
        /*0374*/ 	.short	0x010a
        /*0376*/ 	.byte	0xff
	.zero		1


	//   ....[39]....
        /*0378*/ 	.word	0x00001630
        /*037c*/ 	.word	0x00000002
        /*0380*/ 	.word	0x00000110
        /*0384*/ 	.short	0x0101
        /*0386*/ 	.byte	0xff
	.zero		1


	//   ....[40]....
        /*0388*/ 	.word	0x00001700
        /*038c*/ 	.word	0x000000ff
        /*0390*/ 	.word	0x00000030
        /*0394*/ 	.short	0x010a
        /*0396*/ 	.byte	0x08
	.zero		1


	//   ....[41]....
        /*0398*/ 	.word	0x000017a0
        /*039c*/ 	.word	0x000000ff
        /*03a0*/ 	.word	0x00000030
        /*03a4*/ 	.short	0x010a
        /*03a6*/ 	.byte	0x21
	.zero		1


	//   ....[42]....
        /*03a8*/ 	.word	0x000018f0
        /*03ac*/ 	.word	0x000000ff
        /*03b0*/ 	.word	0x00000030
        /*03b4*/ 	.short	0x010a
        /*03b6*/ 	.byte	0x08
	.zero		1


	//   ....[43]....
        /*03b8*/ 	.word	0x00001a00
        /*03bc*/ 	.word	0x000000ff
        /*03c0*/ 	.word	0x000000a8
        /*03c4*/ 	.short	0x0101
        /*03c6*/ 	.byte	0x04
	.zero		1


	//   ....[44]....
        /*03c8*/ 	.word	0x00001a20
        /*03cc*/ 	.word	0x000000ff
        /*03d0*/ 	.word	0x00000030
        /*03d4*/ 	.short	0x010a
        /*03d6*/ 	.byte	0x08
	.zero		1


	//   ....[45]....
        /*03d8*/ 	.word	0x00001aa0
        /*03dc*/ 	.word	0x000000ff
        /*03e0*/ 	.word	0x00000030
        /*03e4*/ 	.short	0x010a
        /*03e6*/ 	.byte	0x11
	.zero		1


	//   ....[46]....
        /*03e8*/ 	.word	0x00001bf0
        /*03ec*/ 	.word	0x000000ff
        /*03f0*/ 	.word	0x00000030
        /*03f4*/ 	.short	0x010a
        /*03f6*/ 	.byte	0x08
	.zero		1


	//   ....[47]....
        /*03f8*/ 	.word	0x00001d30
        /*03fc*/ 	.word	0x00000002
        /*0400*/ 	.word	0x000000b0
        /*0404*/ 	.short	0x010a
        /*0406*/ 	.byte	0xff
	.zero		1


	//   ....[48]....
        /*0408*/ 	.word	0x00001df0
        /*040c*/ 	.word	0x00000002
        /*0410*/ 	.word	0x00000000
        /*0414*/ 	.short	0x0101
        /*0416*/ 	.byte	0xff
	.zero		1


	//   ....[49]....
        /*0418*/ 	.word	0x00002350
        /*041c*/ 	.word	0x000000ff
        /*0420*/ 	.word	0x00000000
        /*0424*/ 	.short	0x010a
        /*0426*/ 	.byte	0x05
	.zero		1


	//   ....[50]....
        /*0428*/ 	.word	0x000023e0
        /*042c*/ 	.word	0x000000ff
        /*0430*/ 	.word	0x00000000
        /*0434*/ 	.short	0x010a
        /*0436*/ 	.byte	0x05
	.zero		1


	//   ....[51]....
        /*0438*/ 	.word	0x00002470
        /*043c*/ 	.word	0x000000ff
        /*0440*/ 	.word	0x00000000
        /*0444*/ 	.short	0x010a
        /*0446*/ 	.byte	0x05
	.zero		1


	//   ....[52]....
        /*0448*/ 	.word	0x00002500
        /*044c*/ 	.word	0x000000ff
        /*0450*/ 	.word	0x00000000
        /*0454*/ 	.short	0x010a
        /*0456*/ 	.byte	0x05
	.zero		1


	//   ....[53]....
        /*0458*/ 	.word	0x00002590
        /*045c*/ 	.word	0x000000ff
        /*0460*/ 	.word	0x00000000
        /*0464*/ 	.short	0x010a
        /*0466*/ 	.byte	0x05
	.zero		1


	//   ....[54]....
        /*0468*/ 	.word	0x00002630
        /*046c*/ 	.word	0x00000000
        /*0470*/ 	.word	0x00000000
        /*0474*/ 	.short	0x010a
        /*0476*/ 	.byte	0xff
	.zero		1


	//   ....[55]....
        /*0478*/ 	.word	0x00002750
        /*047c*/ 	.word	0x00000000
        /*0480*/ 	.word	0x00000110
        /*0484*/ 	.short	0x010a
        /*0486*/ 	.byte	0xff
	.zero		1


	//   ....[56]....
        /*0488*/ 	.word	0x000027c0
        /*048c*/ 	.word	0x00000000
        /*0490*/ 	.word	0x00000000
        /*0494*/ 	.short	0x0101
        /*0496*/ 	.byte	0xff
	.zero		1


	//   ....[57]....
        /*0498*/ 	.word	0x000027e0
        /*049c*/ 	.word	0x000000ff
        /*04a0*/ 	.word	0x000000c0
        /*04a4*/ 	.short	0x010a
        /*04a6*/ 	.byte	0x05
	.zero		1


	//   ....[58]....
        /*04a8*/ 	.word	0x00002900
        /*04ac*/ 	.word	0x00000000
        /*04b0*/ 	.word	0x000000b0
        /*04b4*/ 	.short	0x010a
        /*04b6*/ 	.byte	0xff
	.zero		1


	//   ....[59]....
        /*04b8*/ 	.word	0x00002a00
        /*04bc*/ 	.word	0x00000000
        /*04c0*/ 	.word	0x00000000
        /*04c4*/ 	.short	0x0101
        /*04c6*/ 	.byte	0xff
	.zero		1


	//   ....[60]....
        /*04c8*/ 	.word	0x00002a90
        /*04cc*/ 	.word	0x000000ff
        /*04d0*/ 	.word	0x000000c0
        /*04d4*/ 	.short	0x0106
        /*04d6*/ 	.byte	0x05
	.zero		1


	//   ....[61]....
        /*04d8*/ 	.word	0x00002ab0
        /*04dc*/ 	.word	0x000000ff
        /*04e0*/ 	.word	0x000000c0
        /*04e4*/ 	.short	0x010a
        /*04e6*/ 	.byte	0x05
	.zero		1


	//   ....[62]....
        /*04e8*/ 	.word	0x00002b40
        /*04ec*/ 	.word	0x000000ff
        /*04f0*/ 	.word	0x000000c0
        /*04f4*/ 	.short	0x0106
        /*04f6*/ 	.byte	0x04
	.zero		1


	//   ....[63]....
        /*04f8*/ 	.word	0x00002b80
        /*04fc*/ 	.word	0x00000000
        /*0500*/ 	.word	0x000000c0
        /*0504*/ 	.short	0x010a
        /*0506*/ 	.byte	0xff
	.zero		1


	//   ....[64]....
        /*0508*/ 	.word	0x00003060
        /*050c*/ 	.word	0x00000000
        /*0510*/ 	.word	0x000000b0
        /*0514*/ 	.short	0x010a
        /*0516*/ 	.byte	0xff
	.zero		1


	//   ....[65]....
        /*0518*/ 	.word	0x00003160
        /*051c*/ 	.word	0x00000003
        /*0520*/ 	.word	0x00000000
        /*0524*/ 	.short	0x0101
        /*0526*/ 	.byte	0xff
	.zero		1


	//   ....[66]....
        /*0528*/ 	.word	0x00003170
        /*052c*/ 	.word	0x000000ff
        /*0530*/ 	.word	0x00000000
        /*0534*/ 	.short	0x010a
        /*0536*/ 	.byte	0x04
	.zero		1


	//   ....[67]....
        /*0538*/ 	.word	0x00003190
        /*053c*/ 	.word	0x000000ff
        /*0540*/ 	.word	0x000000f0
        /*0544*/ 	.short	0x010a
        /*0546*/ 	.byte	0x09
	.zero		1


	//   ....[68]....
        /*0548*/ 	.word	0x000032d0
        /*054c*/ 	.word	0x000000ff
        /*0550*/ 	.word	0x00000000
        /*0554*/ 	.short	0x010a
        /*0556*/ 	.byte	0x07
	.zero		1


	//   ....[69]....
        /*0558*/ 	.word	0x00003400
        /*055c*/ 	.word	0x000000ff
        /*0560*/ 	.word	0x00000000
        /*0564*/ 	.short	0x010a
        /*0566*/ 	.byte	0x04
	.zero		1


	//   ....[70]....
        /*0568*/ 	.word	0x000035b0
        /*056c*/ 	.word	0x000000ff
        /*0570*/ 	.word	0x00000000
        /*0574*/ 	.short	0x010a
        /*0576*/ 	.byte	0x05
	.zero		1


	//   ....[71]....
        /*0578*/ 	.word	0x00003640
        /*057c*/ 	.word	0x000000ff
        /*0580*/ 	.word	0x00000000
        /*0584*/ 	.short	0x010a
        /*0586*/ 	.byte	0x05
	.zero		1


	//   ....[72]....
        /*0588*/ 	.word	0x000036d0
        /*058c*/ 	.word	0x000000ff
        /*0590*/ 	.word	0x00000000
        /*0594*/ 	.short	0x010a
        /*0596*/ 	.byte	0x05
	.zero		1


	//   ....[73]....
        /*0598*/ 	.word	0x00003760
        /*059c*/ 	.word	0x000000ff
        /*05a0*/ 	.word	0x00000000
        /*05a4*/ 	.short	0x010a
        /*05a6*/ 	.byte	0x07
	.zero		1


	//   ....[74]....
        /*05a8*/ 	.word	0x00003be0
        /*05ac*/ 	.word	0x00000000
        /*05b0*/ 	.word	0x000000b0
        /*05b4*/ 	.short	0x010a
        /*05b6*/ 	.byte	0xff
	.zero		1


	//   ....[75]....
        /*05b8*/ 	.word	0x00003ca0
        /*05bc*/ 	.word	0x00000000
        /*05c0*/ 	.word	0x00000000
        /*05c4*/ 	.short	0x0101
        /*05c6*/ 	.byte	0xff
	.zero		1


	//   ....[76]....
        /*05c8*/ 	.word	0x00003fc0
        /*05cc*/ 	.word	0x000000ff
        /*05d0*/ 	.word	0x000000a8
        /*05d4*/ 	.short	0x010a
        /*05d6*/ 	.byte	0x07
	.zero		1


	//   ....[77]....
        /*05d8*/ 	.word	0x000041b0
        /*05dc*/ 	.word	0x000000ff
        /*05e0*/ 	.word	0x00000080
        /*05e4*/ 	.short	0x010a
        /*05e6*/ 	.byte	0x07
	.zero		1


	//   ....[78]....
        /*05e8*/ 	.word	0x00004320
        /*05ec*/ 	.word	0x000000ff
        /*05f0*/ 	.word	0x00000060
        /*05f4*/ 	.short	0x010b
        /*05f6*/ 	.byte	0x07
	.zero		1


	//   ....[79]....
        /*05f8*/ 	.word	0x00004330
        /*05fc*/ 	.word	0x000000ff
        /*0600*/ 	.word	0x00000000
        /*0604*/ 	.short	0x0101
        /*0606*/ 	.byte	0x08
	.zero		1


	//   ....[80]....
        /*0608*/ 	.word	0x00004340
        /*060c*/ 	.word	0x000000ff
        /*0610*/ 	.word	0x00000088
        /*0614*/ 	.short	0x010a
        /*0616*/ 	.byte	0x07
	.zero		1


	//   ....[81]....
        /*0618*/ 	.word	0x00004490
        /*061c*/ 	.word	0x000000ff
        /*0620*/ 	.word	0x00000068
        /*0624*/ 	.short	0x010b
        /*0626*/ 	.byte	0x07
	.zero		1


	//   ....[82]....
        /*0628*/ 	.word	0x000044a0
        /*062c*/ 	.word	0x000000ff
        /*0630*/ 	.word	0x00000000
        /*0634*/ 	.short	0x0101
        /*0636*/ 	.byte	0x08
	.zero		1


	//   ....[83]....
        /*0638*/ 	.word	0x000044b0
        /*063c*/ 	.word	0x000000ff
        /*0640*/ 	.word	0x00000090
        /*0644*/ 	.short	0x010a
        /*0646*/ 	.byte	0x07
	.zero		1


	//   ....[84]....
        /*0648*/ 	.word	0x00004630
        /*064c*/ 	.word	0x000000ff
        /*0650*/ 	.word	0x00000070
        /*0654*/ 	.short	0x010b
        /*0656*/ 	.byte	0x07
	.zero		1


	//   ....[85]....
        /*0658*/ 	.word	0x00004670
        /*065c*/ 	.word	0x000000ff
        /*0660*/ 	.word	0x00000000
        /*0664*/ 	.short	0x0101
        /*0666*/ 	.byte	0x08
	.zero		1


	//   ....[86]....
        /*0668*/ 	.word	0x000046b0
        /*066c*/ 	.word	0x000000ff
        /*0670*/ 	.word	0x00000098
        /*0674*/ 	.short	0x010a
        /*0676*/ 	.byte	0x07
	.zero		1


	//   ....[87]....
        /*0678*/ 	.word	0x000048f0
        /*067c*/ 	.word	0x000000ff
        /*0680*/ 	.word	0x00000078
        /*0684*/ 	.short	0x010b
        /*0686*/ 	.byte	0x07
	.zero		1


	//   ....[88]....
        /*0688*/ 	.word	0x00004910
        /*068c*/ 	.word	0x000000ff
        /*0690*/ 	.word	0x00000000
        /*0694*/ 	.short	0x0101
        /*0696*/ 	.byte	0x0d
	.zero		1


	//   ....[89]....
        /*0698*/ 	.word	0x00004940
        /*069c*/ 	.word	0x000000ff
        /*06a0*/ 	.word	0x00000080
        /*06a4*/ 	.short	0x010a
        /*06a6*/ 	.byte	0x07
	.zero		1


	//   ....[90]....
        /*06a8*/ 	.word	0x00004960
        /*06ac*/ 	.word	0x000000ff
        /*06b0*/ 	.word	0x00000088
        /*06b4*/ 	.short	0x010a
        /*06b6*/ 	.byte	0x07
	.zero		1


	//   ....[91]....
        /*06b8*/ 	.word	0x00004980
        /*06bc*/ 	.word	0x000000ff
        /*06c0*/ 	.word	0x00000090
        /*06c4*/ 	.short	0x010a
        /*06c6*/ 	.byte	0x07
	.zero		1


	//   ....[92]....
        /*06c8*/ 	.word	0x000049c0
        /*06cc*/ 	.word	0x00000000
        /*06d0*/ 	.word	0x00000098
        /*06d4*/ 	.short	0x010a
        /*06d6*/ 	.byte	0xff
	.zero		1


	//   ....[93]....
        /*06d8*/ 	.word	0x00004d00
        /*06dc*/ 	.word	0x00000000
        /*06e0*/ 	.word	0x000000b0
        /*06e4*/ 	.short	0x010a
        /*06e6*/ 	.byte	0xff
	.zero		1


	//   ....[94]....
        /*06e8*/ 	.word	0x00004e10
        /*06ec*/ 	.word	0x00000000
        /*06f0*/ 	.word	0x00000000
        /*06f4*/ 	.short	0x0101
        /*06f6*/ 	.byte	0xff
	.zero		1


	//   ....[95]....
        /*06f8*/ 	.word	0x00005830
        /*06fc*/ 	.word	0x00000002
        /*0700*/ 	.word	0x00000060
        /*0704*/ 	.short	0x010a
        /*0706*/ 	.byte	0xff
	.zero		1


	//   ....[96]....
        /*0708*/ 	.word	0x00005870
        /*070c*/ 	.word	0x00000071
        /*0710*/ 	.word	0x000000d0
        /*0714*/ 	.short	0x010a
        /*0716*/ 	.byte	0xff
	.zero		1


	//   ....[97]....
        /*0718*/ 	.word	0x000059b0
        /*071c*/ 	.word	0x00000002
        /*0720*/ 	.word	0x00000060
        /*0724*/ 	.short	0x010a
        /*0726*/ 	.byte	0xff
	.zero		1


	//   ....[98]....
        /*0728*/ 	.word	0x00005ad0
        /*072c*/ 	.word	0x00000000
        /*0730*/ 	.word	0x00000000
        /*0734*/ 	.short	0x0101
        /*0736*/ 	.byte	0xff
	.zero		1


	//   ....[99]....
        /*0738*/ 	.word	0x00005b50
        /*073c*/ 	.word	0x00000071
        /*0740*/ 	.word	0x000000d0
        /*0744*/ 	.short	0x010a
        /*0746*/ 	.byte	0xff
	.zero		1


	//   ....[100]....
        /*0748*/ 	.word	0x000066a0
        /*074c*/ 	.word	0x00000000
        /*0750*/ 	.word	0x00000060
        /*0754*/ 	.short	0x010a
        /*0756*/ 	.byte	0xff
	.zero		1


	//   ....[101]....
        /*0758*/ 	.word	0x00006760
        /*075c*/ 	.word	0x00000000
        /*0760*/ 	.word	0x00000060
        /*0764*/ 	.short	0x010a
        /*0766*/ 	.byte	0xff
	.zero		1


	//   ....[102]....
        /*0768*/ 	.word	0x00006890
        /*076c*/ 	.word	0x00000000
        /*0770*/ 	.word	0x00000000
        /*0774*/ 	.short	0x0101
        /*0776*/ 	.byte	0xff
	.zero		1


	//   ....[103]....
        /*0778*/ 	.word	0x00007400
        /*077c*/ 	.word	0x00000000
        /*0780*/ 	.word	0x00000060
        /*0784*/ 	.short	0x010a
        /*0786*/ 	.byte	0xff
	.zero		1


	//   ....[104]....
        /*0788*/ 	.word	0x000074c0
        /*078c*/ 	.word	0x00000000
        /*0790*/ 	.word	0x00000060
        /*0794*/ 	.short	0x010a
        /*0796*/ 	.byte	0xff
	.zero		1


	//   ....[105]....
        /*0798*/ 	.word	0x000075f0
        /*079c*/ 	.word	0x00000000
        /*07a0*/ 	.word	0x00000000
        /*07a4*/ 	.short	0x0101
        /*07a6*/ 	.byte	0xff
	.zero		1


	//   ....[106]....
        /*07a8*/ 	.word	0x00008190
        /*07ac*/ 	.word	0x00000000
        /*07b0*/ 	.word	0x00000060
        /*07b4*/ 	.short	0x010a
        /*07b6*/ 	.byte	0xff
	.zero		1


	//   ....[107]....
        /*07b8*/ 	.word	0x00008250
        /*07bc*/ 	.word	0x00000000
        /*07c0*/ 	.word	0x00000060
        /*07c4*/ 	.short	0x010a
        /*07c6*/ 	.byte	0xff
	.zero		1


	//   ....[108]....
        /*07c8*/ 	.word	0x00008380
        /*07cc*/ 	.word	0x00000000
        /*07d0*/ 	.word	0x00000000
        /*07d4*/ 	.short	0x0101
        /*07d6*/ 	.byte	0xff
	.zero		1


	//   ....[109]....
        /*07d8*/ 	.word	0x000087c0
        /*07dc*/ 	.word	0x000000ff
        /*07e0*/ 	.word	0x00000000
        /*07e4*/ 	.short	0x0101
        /*07e6*/ 	.byte	0x05
	.zero		1


	//   ....[110]....
        /*07e8*/ 	.word	0x00009000
        /*07ec*/ 	.word	0x00000002
        /*07f0*/ 	.word	0x00000120
        /*07f4*/ 	.short	0x010a
        /*07f6*/ 	.byte	0xff
	.zero		1


	//   ....[111]....
        /*07f8*/ 	.word	0x00009060
        /*07fc*/ 	.word	0x00000002
        /*0800*/ 	.word	0x00000030
        /*0804*/ 	.short	0x010a
        /*0806*/ 	.byte	0xff
	.zero		1


	//   ....[112]....
        /*0808*/ 	.word	0x000090c0
        /*080c*/ 	.word	0x00000002
        /*0810*/ 	.word	0x00000030
        /*0814*/ 	.short	0x010a
        /*0816*/ 	.byte	0xff
	.zero		1


	//   ....[113]....
        /*0818*/ 	.word	0x00009110
        /*081c*/ 	.word	0x00000002
        /*0820*/ 	.word	0x000000b0
        /*0824*/ 	.short	0x010a
        /*0826*/ 	.byte	0xff
	.zero		1


	//   ....[114]....
        /*0828*/ 	.word	0x00009170
        /*082c*/ 	.word	0x00000000
        /*0830*/ 	.word	0x00000000
        /*0834*/ 	.short	0x010a
        /*0836*/ 	.byte	0xff
	.zero		1


	//   ....[115]....
        /*0838*/ 	.word	0x000091d0
        /*083c*/ 	.word	0x00000000
        /*0840*/ 	.word	0x00000000
        /*0844*/ 	.short	0x010a
        /*0846*/ 	.byte	0xff
	.zero		1


	//   ....[116]....
        /*0848*/ 	.word	0x00009230
        /*084c*/ 	.word	0x00000000
        /*0850*/ 	.word	0x00000000
        /*0854*/ 	.short	0x010a
        /*0856*/ 	.byte	0xff
	.zero		1


	//   ....[117]....
        /*0858*/ 	.word	0x00009290
        /*085c*/ 	.word	0x00000000
        /*0860*/ 	.word	0x00000000
        /*0864*/ 	.short	0x010a
        /*0866*/ 	.byte	0xff
	.zero		1


	//   ....[118]....
        /*0868*/ 	.word	0x000092f0
        /*086c*/ 	.word	0x00000000
        /*0870*/ 	.word	0x00000000
        /*0874*/ 	.short	0x010a
        /*0876*/ 	.byte	0xff
	.zero		1


	//   ....[119]....
        /*0878*/ 	.word	0x00009340
        /*087c*/ 	.word	0x00000000
        /*0880*/ 	.word	0x00000110
        /*0884*/ 	.short	0x010a
        /*0886*/ 	.byte	0xff
	.zero		1


	//   ....[120]....
        /*0888*/ 	.word	0x000093a0
        /*088c*/ 	.word	0x00000000
        /*0890*/ 	.word	0x000000c0
        /*0894*/ 	.short	0x010a
        /*0896*/ 	.byte	0xff
	.zero		1


	//   ....[121]....
        /*0898*/ 	.word	0x000093f0
        /*089c*/ 	.word	0x00000000
        /*08a0*/ 	.word	0x000000b0
        /*08a4*/ 	.short	0x010a
        /*08a6*/ 	.byte	0xff
	.zero		1


	//   ....[122]....
        /*08a8*/ 	.word	0x00009450
        /*08ac*/ 	.word	0x00000000
        /*08b0*/ 	.word	0x000000c0
        /*08b4*/ 	.short	0x010a
        /*08b6*/ 	.byte	0xff
	.zero		1


	//   ....[123]....
        /*08b8*/ 	.word	0x000094a0
        /*08bc*/ 	.word	0x00000000
        /*08c0*/ 	.word	0x000000b0
        /*08c4*/ 	.short	0x010a
        /*08c6*/ 	.byte	0xff
	.zero		1


	//   ....[124]....
        /*08c8*/ 	.word	0x00009500
        /*08cc*/ 	.word	0x00000002
        /*08d0*/ 	.word	0x000000f0
        /*08d4*/ 	.short	0x010a
        /*08d6*/ 	.byte	0xff
	.zero		1


	//   ....[125]....
        /*08d8*/ 	.word	0x00009560
        /*08dc*/ 	.word	0x00000000
        /*08e0*/ 	.word	0x00000000
        /*08e4*/ 	.short	0x010a
        /*08e6*/ 	.byte	0xff
	.zero		1


	//   ....[126]....
        /*08e8*/ 	.word	0x000095c0
        /*08ec*/ 	.word	0x00000000
        /*08f0*/ 	.word	0x00000000
        /*08f4*/ 	.short	0x010a
        /*08f6*/ 	.byte	0xff
	.zero		1


	//   ....[127]....
        /*08f8*/ 	.word	0x00009620
        /*08fc*/ 	.word	0x00000000
        /*0900*/ 	.word	0x00000000
        /*0904*/ 	.short	0x010a
        /*0906*/ 	.byte	0xff
	.zero		1


	//   ....[128]....
        /*0908*/ 	.word	0x00009680
        /*090c*/ 	.word	0x00000000
        /*0910*/ 	.word	0x00000000
        /*0914*/ 	.short	0x010a
        /*0916*/ 	.byte	0xff
	.zero		1


	//   ....[129]....
        /*0918*/ 	.word	0x000096e0
        /*091c*/ 	.word	0x00000000
        /*0920*/ 	.word	0x00000000
        /*0924*/ 	.short	0x010a
        /*0926*/ 	.byte	0xff
	.zero		1


	//   ....[130]....
        /*0928*/ 	.word	0x00009730
        /*092c*/ 	.word	0x00000000
        /*0930*/ 	.word	0x000000b0
        /*0934*/ 	.short	0x010a
        /*0936*/ 	.byte	0xff
	.zero		1


	//   ....[131]....
        /*0938*/ 	.word	0x00009790
        /*093c*/ 	.word	0x00000000
        /*0940*/ 	.word	0x000000a8
        /*0944*/ 	.short	0x010a
        /*0946*/ 	.byte	0xff
	.zero		1


	//   ....[132]....
        /*0948*/ 	.word	0x000097f0
        /*094c*/ 	.word	0x00000000
        /*0950*/ 	.word	0x00000080
        /*0954*/ 	.short	0x010a
        /*0956*/ 	.byte	0xff
	.zero		1


	//   ....[133]....
        /*0958*/ 	.word	0x00009850
        /*095c*/ 	.word	0x00000000
        /*0960*/ 	.word	0x00000088
        /*0964*/ 	.short	0x010a
        /*0966*/ 	.byte	0xff
	.zero		1


	//   ....[134]....
        /*0968*/ 	.word	0x000098b0
        /*096c*/ 	.word	0x00000000
        /*0970*/ 	.word	0x00000090
        /*0974*/ 	.short	0x010a
        /*0976*/ 	.byte	0xff
	.zero		1


	//   ....[135]....
        /*0978*/ 	.word	0x00009910
        /*097c*/ 	.word	0x00000000
        /*0980*/ 	.word	0x00000098
        /*0984*/ 	.short	0x010a
        /*0986*/ 	.byte	0xff
	.zero		1


	//   ....[136]....
        /*0988*/ 	.word	0x00009970
        /*098c*/ 	.word	0x00000000
        /*0990*/ 	.word	0x00000080
        /*0994*/ 	.short	0x010a
        /*0996*/ 	.byte	0xff
	.zero		1


	//   ....[137]....
        /*0998*/ 	.word	0x000099d0
        /*099c*/ 	.word	0x00000000
        /*09a0*/ 	.word	0x00000088
        /*09a4*/ 	.short	0x010a
        /*09a6*/ 	.byte	0xff
	.zero		1


	//   ....[138]....
        /*09a8*/ 	.word	0x00009a30
        /*09ac*/ 	.word	0x00000000
        /*09b0*/ 	.word	0x00000090
        /*09b4*/ 	.short	0x010a
        /*09b6*/ 	.byte	0xff
	.zero		1


	//   ....[139]....
        /*09b8*/ 	.word	0x00009a80
        /*09bc*/ 	.word	0x00000000
        /*09c0*/ 	.word	0x000000b0
        /*09c4*/ 	.short	0x010a
        /*09c6*/ 	.byte	0xff
	.zero		1


	//   ....[140]....
        /*09c8*/ 	.word	0x00009ad0
        /*09cc*/ 	.word	0x00000002
        /*09d0*/ 	.word	0x00000060
        /*09d4*/ 	.short	0x010a
        /*09d6*/ 	.byte	0xff
	.zero		1


	//   ....[141]....
        /*09d8*/ 	.word	0x00009b20
        /*09dc*/ 	.word	0x00000071
        /*09e0*/ 	.word	0x000000d0
        /*09e4*/ 	.short	0x010a
        /*09e6*/ 	.byte	0xff
	.zero		1


	//   ....[142]....
        /*09e8*/ 	.word	0x00009b70
        /*09ec*/ 	.word	0x00000000
        /*09f0*/ 	.word	0x00000060
        /*09f4*/ 	.short	0x010a
        /*09f6*/ 	.byte	0xff
	.zero		1


	//   ....[143]....
        /*09f8*/ 	.word	0x00009bc0
        /*09fc*/ 	.word	0x00000000
        /*0a00*/ 	.word	0x00000060
        /*0a04*/ 	.short	0x010a
        /*0a06*/ 	.byte	0xff
	.zero		1


	//   ....[144]....
        /*0a08*/ 	.word	0x00009c10
        /*0a0c*/ 	.word	0x00000000
        /*0a10*/ 	.word	0x00000060
        /*0a14*/ 	.short	0x010a
        /*0a16*/ 	.byte	0xff
	.zero		1


	//----- nvinfo : EIATTR_NUM_MBARRIERS
	.align		4
.L_48:
        /*0a18*/ 	.byte	0x03, 0x38
        /*0a1a*/ 	.short	0x0026


	//----- nvinfo : EIATTR_EXIT_INSTR_OFFSETS
	.align		4
        /*0a1c*/ 	.byte	0x04, 0x1c
        /*0a1e*/ 	.short	(.L_50 - .L_49)


	//   ....[0]....
.L_49:
        /*0a20*/ 	.word	0x00002660


	//   ....[1]....
        /*0a24*/ 	.word	0x00002b50


	//   ....[2]....
        /*0a28*/ 	.word	0x00002bb0


	//   ....[3]....
        /*0a2c*/ 	.word	0x000039c0


	//   ....[4]....
        /*0a30*/ 	.word	0x000049f0


	//   ....[5]....
        /*0a34*/ 	.word	0x00004a30


	//   ....[6]....
        /*0a38*/ 	.word	0x00008ff0


	//----- nvinfo : EIATTR_MAX_THREADS
	.align		4
.L_50:
        /*0a3c*/ 	.byte	0x04, 0x05
        /*0a3e*/ 	.short	(.L_52 - .L_51)
.L_51:
        /*0a40*/ 	.word	0x00000100
        /*0a44*/ 	.word	0x00000001
        /*0a48*/ 	.word	0x00000001


	//----- nvinfo : EIATTR_CRS_STACK_SIZE
	.align		4
.L_52:
        /*0a4c*/ 	.byte	0x04, 0x1e
        /*0a4e*/ 	.short	(.L_54 - .L_53)
.L_53:
        /*0a50*/ 	.word	0x00000000


	//----- nvinfo : EIATTR_CBANK_PARAM_SIZE
	.align		4
.L_54:
        /*0a54*/ 	.byte	0x03, 0x19
        /*0a56*/ 	.short	0x0800


	//----- nvinfo : EIATTR_PARAM_CBANK
	.align		4
        /*0a58*/ 	.byte	0x04, 0x0a
        /*0a5a*/ 	.short	(.L_56 - .L_55)
	.align		4
.L_55:
        /*0a5c*/ 	.word	index@(.nv.constant0._ZN7cutlass13device_kernelINS_4gemm6kernel13GemmUniversalIN4cute5tupleIJiiiiEEENS1_10collective13CollectiveMmaINS1_35MainloopSm100TmaUmmaWarpSpecializedILi6ELi2ELi4ENS5_IJNS4_1CILi1EEESB_SB_EEEEENS5_IJNSA_ILi64EEENSA_ILi256EEENSA_ILi32EEEEEENS_12float_e4m3_tENS5_IJlSB_lEEESI_SJ_NS4_8TiledMMAINS4_8MMA_AtomIJNS4_10MMA_TraitsINS4_19SM100_MMA_F8F6F4_SSEJSI_SI_fSE_SF_NS4_17integral_constantINS4_4UMMA5MajorELSQ_0EEESR_NSO_INSP_7ScaleInELSS_0EEEST_EEEEEENS4_6LayoutISC_NS5_IJNSA_ILi0EEESX_SX_EEEEENS5_IJNS4_10UnderscoreES10_S10_EEEEENS4_13SM90_TMA_LOADENS4_14ComposedLayoutINS4_7SwizzleILi1ELi4ELi3EEENS4_18smem_ptr_flag_bitsILi8EEENSW_INS5_IJNSA_ILi8EEESG_EEENS5_IJSG_SB_EEEEEEEvNS4_8identityES13_S1D_vS1E_EENS_8epilogue10collective18CollectiveEpilogueINS1G_23Sm100TmaWarpSpecializedILi4ELi2ELi32ELb0ELb0EEEJSH_NS5_IJNSW_ISE_SB_EES1L_EEESI_SJ_SI_SJ_NS1G_6fusion15FusionCallbacksIS1K_NS1N_17LinearCombinationISI_fSI_fLNS_15FloatRoundStyleE2EEESH_S1M_JEEENS4_5SM1004TMEM4LOAD26SM100_TMEM_LOAD_16dp32b32xES13_NS14_INS15_ILi2ELi4ELi3EEES18_NSW_INS5_IJS19_SE_EEENS5_IJSE_SB_EEEEEEENS4_39AutoVectorizingCopyWithAssumedAlignmentILi128EEENS4_14SM90_TMA_STOREES21_S23_S23_EEEvvEEEEvNT_6ParamsE)
        /*0a60*/ 	.short	0x0380
        /*0a62*/ 	.short	0x0800


	//----- nvinfo : EIATTR_SW_WAR
	.align		4
.L_56:
        /*0a64*/ 	.byte	0x04, 0x36
        /*0a66*/ 	.short	(.L_58 - .L_57)
.L_57:
        /*0a68*/ 	.word	0x00000008
.L_58:


//--------------------- .nv.callgraph             --------------------------
	.section	.nv.callgraph,"",@"SHT_CUDA_CALLGRAPH"
	.align	4
	.sectionentsize	8
	.align		4
        /*0000*/ 	.word	0x00000000
	.align		4
        /*0004*/ 	.word	0xffffffff
	.align		4
        /*0008*/ 	.word	index@(_ZN7cutlass13device_kernelINS_4gemm6kernel13GemmUniversalIN4cute5tupleIJiiiiEEENS1_10collective13CollectiveMmaINS1_35MainloopSm100TmaUmmaWarpSpecializedILi6ELi2ELi4ENS5_IJNS4_1CILi1EEESB_SB_EEEEENS5_IJNSA_ILi64EEENSA_ILi256EEENSA_ILi32EEEEEENS_12float_e4m3_tENS5_IJlSB_lEEESI_SJ_NS4_8TiledMMAINS4_8MMA_AtomIJNS4_10MMA_TraitsINS4_19SM100_MMA_F8F6F4_SSEJSI_SI_fSE_SF_NS4_17integral_constantINS4_4UMMA5MajorELSQ_0EEESR_NSO_INSP_7ScaleInELSS_0EEEST_EEEEEENS4_6LayoutISC_NS5_IJNSA_ILi0EEESX_SX_EEEEENS5_IJNS4_10UnderscoreES10_S10_EEEEENS4_13SM90_TMA_LOADENS4_14ComposedLayoutINS4_7SwizzleILi1ELi4ELi3EEENS4_18smem_ptr_flag_bitsILi8EEENSW_INS5_IJNSA_ILi8EEESG_EEENS5_IJSG_SB_EEEEEEEvNS4_8identityES13_S1D_vS1E_EENS_8epilogue10collective18CollectiveEpilogueINS1G_23Sm100TmaWarpSpecializedILi4ELi2ELi32ELb0ELb0EEEJSH_NS5_IJNSW_ISE_SB_EES1L_EEESI_SJ_SI_SJ_NS1G_6fusion15FusionCallbacksIS1K_NS1N_17LinearCombinationISI_fSI_fLNS_15FloatRoundStyleE2EEESH_S1M_JEEENS4_5SM1004TMEM4LOAD26SM100_TMEM_LOAD_16dp32b32xES13_NS14_INS15_ILi2ELi4ELi3EEES18_NSW_INS5_IJS19_SE_EEENS5_IJSE_SB_EEEEEEENS4_39AutoVectorizingCopyWithAssumedAlignmentILi128EEENS4_14SM90_TMA_STOREES21_S23_S23_EEEvvEEEEvNT_6ParamsE)
	.align		4
        /*000c*/ 	.word	index@(__assertfail)
	.align		4
        /*0010*/ 	.word	0x00000000
	.align		4
        /*0014*/ 	.word	0xfffffffe
	.align		4
        /*0018*/ 	.word	0x00000000
	.align		4
        /*001c*/ 	.word	0xfffffffd
	.align		4
        /*0020*/ 	.word	0x00000000
	.align		4
        /*0024*/ 	.word	0xfffffffc


//--------------------- .nv.constant4             --------------------------
	.section	.nv.constant4,"a",@progbits
	.align	8
	.align		8
.nv.constant4:
        /*0000*/ 	.dword	__assertfail
	.align		8
        /*0008*/ 	.dword	__unnamed_1
	.align		8
        /*0010*/ 	.dword	__unnamed_2
	.align		8
        /*0018*/ 	.dword	__unnamed_3
	.align		8
        /*0020*/ 	.dword	_ZN40_INTERNAL_c3e8baf3_4_k_cu_b9725039_273844cuda3std3__45__cpo5beginE
	.align		8
        /*0028*/ 	.dword	_ZN40_INTERNAL_c3e8baf3_4_k_cu_b9725039_273844cuda3std3__45__cpo3endE
	.align		8
        /*0030*/ 	.dword	_ZN40_INTERNAL_c3e8baf3_4_k_cu_b9725039_273844cuda3std3__45__cpo6cbeginE
	.align		8
        /*0038*/ 	.dword	_ZN40_INTERNAL_c3e8baf3_4_k_cu_b9725039_273844cuda3std3__45__cpo4cendE
	.align		8
        /*0040*/ 	.dword	_ZN40_INTERNAL_c3e8baf3_4_k_cu_b9725039_273844cuda3std3__442_GLOBAL__N__c3e8baf3_4_k_cu_b9725039_273846ignoreE
	.align		8
        /*0048*/ 	.dword	_ZN40_INTERNAL_c3e8baf3_4_k_cu_b9725039_273844cuda3std3__419piecewise_constructE
	.align		8
        /*0050*/ 	.dword	_ZN40_INTERNAL_c3e8baf3_4_k_cu_b9725039_273844cuda3std3__48in_placeE
	.align		8
        /*0058*/ 	.dword	_ZN40_INTERNAL_c3e8baf3_4_k_cu_b9725039_273844cuda3std6ranges3__45__cpo4swapE
	.align		8
        /*0060*/ 	.dword	_ZN40_INTERNAL_c3e8baf3_4_k_cu_b9725039_273844cuda3std6ranges3__45__cpo9iter_moveE
	.align		8
        /*0068*/ 	.dword	_ZN40_INTERNAL_c3e8baf3_4_k_cu_b9725039_273844cute7productE
	.align		8
        /*0070*/ 	.dword	_ZN40_INTERNAL_c3e8baf3_4_k_cu_b9725039_273844cute1_E
	.align		8
        /*0078*/ 	.dword	$str$25
	.align		8
        /*0080*/ 	.dword	$str$26
	.align		8
        /*0088*/ 	.dword	$str$27
	.align		8
        /*0090*/ 	.dword	$str$28


//--------------------- .text._ZN7cutlass13device_kernelINS_4gemm6kernel13GemmUniversalIN4cute5tupleIJiiiiEEENS1_10collective13CollectiveMmaINS1_35MainloopSm100TmaUmmaWarpSpecializedILi6ELi2ELi4ENS5_IJNS4_1CILi1EEESB_SB_EEEEENS5_IJNSA_ILi64EEENSA_ILi256EEENSA_ILi32EEEEEENS_12float_e4m3_tENS5_IJlSB_lEEESI_SJ_NS4_8TiledMMAINS4_8MMA_AtomIJNS4_10MMA_TraitsINS4_19SM100_MMA_F8F6F4_SSEJSI_SI_fSE_SF_NS4_17integral_constantINS4_4UMMA5MajorELSQ_0EEESR_NSO_INSP_7ScaleInELSS_0EEEST_EEEEEENS4_6LayoutISC_NS5_IJNSA_ILi0EEESX_SX_EEEEENS5_IJNS4_10UnderscoreES10_S10_EEEEENS4_13SM90_TMA_LOADENS4_14ComposedLayoutINS4_7SwizzleILi1ELi4ELi3EEENS4_18smem_ptr_flag_bitsILi8EEENSW_INS5_IJNSA_ILi8EEESG_EEENS5_IJSG_SB_EEEEEEEvNS4_8identityES13_S1D_vS1E_EENS_8epilogue10collective18CollectiveEpilogueINS1G_23Sm100TmaWarpSpecializedILi4ELi2ELi32ELb0ELb0EEEJSH_NS5_IJNSW_ISE_SB_EES1L_EEESI_SJ_SI_SJ_NS1G_6fusion15FusionCallbacksIS1K_NS1N_17LinearCombinationISI_fSI_fLNS_15FloatRoundStyleE2EEESH_S1M_JEEENS4_5SM1004TMEM4LOAD26SM100_TMEM_LOAD_16dp32b32xES13_NS14_INS15_ILi2ELi4ELi3EEES18_NSW_INS5_IJS19_SE_EEENS5_IJSE_SB_EEEEEEENS4_39AutoVectorizingCopyWithAssumedAlignmentILi128EEENS4_14SM90_TMA_STOREES21_S23_S23_EEEvvEEEEvNT_6ParamsE --------------------------
	.section	.text._ZN7cutlass13device_kernelINS_4gemm6kernel13GemmUniversalIN4cute5tupleIJiiiiEEENS1_10collective13CollectiveMmaINS1_35MainloopSm100TmaUmmaWarpSpecializedILi6ELi2ELi4ENS5_IJNS4_1CILi1EEESB_SB_EEEEENS5_IJNSA_ILi64EEENSA_ILi256EEENSA_ILi32EEEEEENS_12float_e4m3_tENS5_IJlSB_lEEESI_SJ_NS4_8TiledMMAINS4_8MMA_AtomIJNS4_10MMA_TraitsINS4_19SM100_MMA_F8F6F4_SSEJSI_SI_fSE_SF_NS4_17integral_constantINS4_4UMMA5MajorELSQ_0EEESR_NSO_INSP_7ScaleInELSS_0EEEST_EEEEEENS4_6LayoutISC_NS5_IJNSA_ILi0EEESX_SX_EEEEENS5_IJNS4_10UnderscoreES10_S10_EEEEENS4_13SM90_TMA_LOADENS4_14ComposedLayoutINS4_7SwizzleILi1ELi4ELi3EEENS4_18smem_ptr_flag_bitsILi8EEENSW_INS5_IJNSA_ILi8EEESG_EEENS5_IJSG_SB_EEEEEEEvNS4_8identityES13_S1D_vS1E_EENS_8epilogue10collective18CollectiveEpilogueINS1G_23Sm100TmaWarpSpecializedILi4ELi2ELi32ELb0ELb0EEEJSH_NS5_IJNSW_ISE_SB_EES1L_EEESI_SJ_SI_SJ_NS1G_6fusion15FusionCallbacksIS1K_NS1N_17LinearCombinationISI_fSI_fLNS_15FloatRoundStyleE2EEESH_S1M_JEEENS4_5SM1004TMEM4LOAD26SM100_TMEM_LOAD_16dp32b32xES13_NS14_INS15_ILi2ELi4ELi3EEES18_NSW_INS5_IJS19_SE_EEENS5_IJSE_SB_EEEEEEENS4_39AutoVectorizingCopyWithAssumedAlignmentILi128EEENS4_14SM90_TMA_STOREES21_S23_S23_EEEvvEEEEvNT_6ParamsE,"ax",@progbits
	.align	128
.text._ZN7cutlass13device_kernelINS_4gemm6kernel13GemmUniversalIN4cute5tupleIJiiiiEEENS1_10collective13CollectiveMmaINS1_35MainloopSm100TmaUmmaWarpSpecializedILi6ELi2ELi4ENS5_IJNS4_1CILi1EEESB_SB_EEEEENS5_IJNSA_ILi64EEENSA_ILi256EEENSA_ILi32EEEEEENS_12float_e4m3_tENS5_IJlSB_lEEESI_SJ_NS4_8TiledMMAINS4_8MMA_AtomIJNS4_10MMA_TraitsINS4_19SM100_MMA_F8F6F4_SSEJSI_SI_fSE_SF_NS4_17integral_constantINS4_4UMMA5MajorELSQ_0EEESR_NSO_INSP_7ScaleInELSS_0EEEST_EEEEEENS4_6LayoutISC_NS5_IJNSA_ILi0EEESX_SX_EEEEENS5_IJNS4_10UnderscoreES10_S10_EEEEENS4_13SM90_TMA_LOADENS4_14ComposedLayoutINS4_7SwizzleILi1ELi4ELi3EEENS4_18smem_ptr_flag_bitsILi8EEENSW_INS5_IJNSA_ILi8EEESG_EEENS5_IJSG_SB_EEEEEEEvNS4_8identityES13_S1D_vS1E_EENS_8epilogue10collective18CollectiveEpilogueINS1G_23Sm100TmaWarpSpecializedILi4ELi2ELi32ELb0ELb0EEEJSH_NS5_IJNSW_ISE_SB_EES1L_EEESI_SJ_SI_SJ_NS1G_6fusion15FusionCallbacksIS1K_NS1N_17LinearCombinationISI_fSI_fLNS_15FloatRoundStyleE2EEESH_S1M_JEEENS4_5SM1004TMEM4LOAD26SM100_TMEM_LOAD_16dp32b32xES13_NS14_INS15_ILi2ELi4ELi3EEES18_NSW_INS5_IJS19_SE_EEENS5_IJSE_SB_EEEEEEENS4_39AutoVectorizingCopyWithAssumedAlignmentILi128EEENS4_14SM90_TMA_STOREES21_S23_S23_EEEvvEEEEvNT_6ParamsE:
        .type           _ZN7cutlass13device_kernelINS_4gemm6kernel13GemmUniversalIN4cute5tupleIJiiiiEEENS1_10collective13CollectiveMmaINS1_35MainloopSm100TmaUmmaWarpSpecializedILi6ELi2ELi4ENS5_IJNS4_1CILi1EEESB_SB_EEEEENS5_IJNSA_ILi64EEENSA_ILi256EEENSA_ILi32EEEEEENS_12float_e4m3_tENS5_IJlSB_lEEESI_SJ_NS4_8TiledMMAINS4_8MMA_AtomIJNS4_10MMA_TraitsINS4_19SM100_MMA_F8F6F4_SSEJSI_SI_fSE_SF_NS4_17integral_constantINS4_4UMMA5MajorELSQ_0EEESR_NSO_INSP_7ScaleInELSS_0EEEST_EEEEEENS4_6LayoutISC_NS5_IJNSA_ILi0EEESX_SX_EEEEENS5_IJNS4_10UnderscoreES10_S10_EEEEENS4_13SM90_TMA_LOADENS4_14ComposedLayoutINS4_7SwizzleILi1ELi4ELi3EEENS4_18smem_ptr_flag_bitsILi8EEENSW_INS5_IJNSA_ILi8EEESG_EEENS5_IJSG_SB_EEEEEEEvNS4_8identityES13_S1D_vS1E_EENS_8epilogue10collective18CollectiveEpilogueINS1G_23Sm100TmaWarpSpecializedILi4ELi2ELi32ELb0ELb0EEEJSH_NS5_IJNSW_ISE_SB_EES1L_EEESI_SJ_SI_SJ_NS1G_6fusion15FusionCallbacksIS1K_NS1N_17LinearCombinationISI_fSI_fLNS_15FloatRoundStyleE2EEESH_S1M_JEEENS4_5SM1004TMEM4LOAD26SM100_TMEM_LOAD_16dp32b32xES13_NS14_INS15_ILi2ELi4ELi3EEES18_NSW_INS5_IJS19_SE_EEENS5_IJSE_SB_EEEEEEENS4_39AutoVectorizingCopyWithAssumedAlignmentILi128EEENS4_14SM90_TMA_STOREES21_S23_S23_EEEvvEEEEvNT_6ParamsE,@function
        .size           _ZN7cutlass13device_kernelINS_4gemm6kernel13GemmUniversalIN4cute5tupleIJiiiiEEENS1_10collective13CollectiveMmaINS1_35MainloopSm100TmaUmmaWarpSpecializedILi6ELi2ELi4ENS5_IJNS4_1CILi1EEESB_SB_EEEEENS5_IJNSA_ILi64EEENSA_ILi256EEENSA_ILi32EEEEEENS_12float_e4m3_tENS5_IJlSB_lEEESI_SJ_NS4_8TiledMMAINS4_8MMA_AtomIJNS4_10MMA_TraitsINS4_19SM100_MMA_F8F6F4_SSEJSI_SI_fSE_SF_NS4_17integral_constantINS4_4UMMA5MajorELSQ_0EEESR_NSO_INSP_7ScaleInELSS_0EEEST_EEEEEENS4_6LayoutISC_NS5_IJNSA_ILi0EEESX_SX_EEEEENS5_IJNS4_10UnderscoreES10_S10_EEEEENS4_13SM90_TMA_LOADENS4_14ComposedLayoutINS4_7SwizzleILi1ELi4ELi3EEENS4_18smem_ptr_flag_bitsILi8EEENSW_INS5_IJNSA_ILi8EEESG_EEENS5_IJSG_SB_EEEEEEEvNS4_8identityES13_S1D_vS1E_EENS_8epilogue10collective18CollectiveEpilogueINS1G_23Sm100TmaWarpSpecializedILi4ELi2ELi32ELb0ELb0EEEJSH_NS5_IJNSW_ISE_SB_EES1L_EEESI_SJ_SI_SJ_NS1G_6fusion15FusionCallbacksIS1K_NS1N_17LinearCombinationISI_fSI_fLNS_15FloatRoundStyleE2EEESH_S1M_JEEENS4_5SM1004TMEM4LOAD26SM100_TMEM_LOAD_16dp32b32xES13_NS14_INS15_ILi2ELi4ELi3EEES18_NSW_INS5_IJS19_SE_EEENS5_IJSE_SB_EEEEEEENS4_39AutoVectorizingCopyWithAssumedAlignmentILi128EEENS4_14SM90_TMA_STOREES21_S23_S23_EEEvvEEEEvNT_6ParamsE,(.L_x_176 - _ZN7cutlass13device_kernelINS_4gemm6kernel13GemmUniversalIN4cute5tupleIJiiiiEEENS1_10collective13CollectiveMmaINS1_35MainloopSm100TmaUmmaWarpSpecializedILi6ELi2ELi4ENS5_IJNS4_1CILi1EEESB_SB_EEEEENS5_IJNSA_ILi64EEENSA_ILi256EEENSA_ILi32EEEEEENS_12float_e4m3_tENS5_IJlSB_lEEESI_SJ_NS4_8TiledMMAINS4_8MMA_AtomIJNS4_10MMA_TraitsINS4_19SM100_MMA_F8F6F4_SSEJSI_SI_fSE_SF_NS4_17integral_constantINS4_4UMMA5MajorELSQ_0EEESR_NSO_INSP_7ScaleInELSS_0EEEST_EEEEEENS4_6LayoutISC_NS5_IJNSA_ILi0EEESX_SX_EEEEENS5_IJNS4_10UnderscoreES10_S10_EEEEENS4_13SM90_TMA_LOADENS4_14ComposedLayoutINS4_7SwizzleILi1ELi4ELi3EEENS4_18smem_ptr_flag_bitsILi8EEENSW_INS5_IJNSA_ILi8EEESG_EEENS5_IJSG_SB_EEEEEEEvNS4_8identityES13_S1D_vS1E_EENS_8epilogue10collective18CollectiveEpilogueINS1G_23Sm100TmaWarpSpecializedILi4ELi2ELi32ELb0ELb0EEEJSH_NS5_IJNSW_ISE_SB_EES1L_EEESI_SJ_SI_SJ_NS1G_6fusion15FusionCallbacksIS1K_NS1N_17LinearCombinationISI_fSI_fLNS_15FloatRoundStyleE2EEESH_S1M_JEEENS4_5SM1004TMEM4LOAD26SM100_TMEM_LOAD_16dp32b32xES13_NS14_INS15_ILi2ELi4ELi3EEES18_NSW_INS5_IJS19_SE_EEENS5_IJSE_SB_EEEEEEENS4_39AutoVectorizingCopyWithAssumedAlignmentILi128EEENS4_14SM90_TMA_STOREES21_S23_S23_EEEvvEEEEvNT_6ParamsE)
        .other          _ZN7cutlass13device_kernelINS_4gemm6kernel13GemmUniversalIN4cute5tupleIJiiiiEEENS1_10collective13CollectiveMmaINS1_35MainloopSm100TmaUmmaWarpSpecializedILi6ELi2ELi4ENS5_IJNS4_1CILi1EEESB_SB_EEEEENS5_IJNSA_ILi64EEENSA_ILi256EEENSA_ILi32EEEEEENS_12float_e4m3_tENS5_IJlSB_lEEESI_SJ_NS4_8TiledMMAINS4_8MMA_AtomIJNS4_10MMA_TraitsINS4_19SM100_MMA_F8F6F4_SSEJSI_SI_fSE_SF_NS4_17integral_constantINS4_4UMMA5MajorELSQ_0EEESR_NSO_INSP_7ScaleInELSS_0EEEST_EEEEEENS4_6LayoutISC_NS5_IJNSA_ILi0EEESX_SX_EEEEENS5_IJNS4_10UnderscoreES10_S10_EEEEENS4_13SM90_TMA_LOADENS4_14ComposedLayoutINS4_7SwizzleILi1ELi4ELi3EEENS4_18smem_ptr_flag_bitsILi8EEENSW_INS5_IJNSA_ILi8EEESG_EEENS5_IJSG_SB_EEEEEEEvNS4_8identityES13_S1D_vS1E_EENS_8epilogue10collective18CollectiveEpilogueINS1G_23Sm100TmaWarpSpecializedILi4ELi2ELi32ELb0ELb0EEEJSH_NS5_IJNSW_ISE_SB_EES1L_EEESI_SJ_SI_SJ_NS1G_6fusion15FusionCallbacksIS1K_NS1N_17LinearCombinationISI_fSI_fLNS_15FloatRoundStyleE2EEESH_S1M_JEEENS4_5SM1004TMEM4LOAD26SM100_TMEM_LOAD_16dp32b32xES13_NS14_INS15_ILi2ELi4ELi3EEES18_NSW_INS5_IJS19_SE_EEENS5_IJSE_SB_EEEEEEENS4_39AutoVectorizingCopyWithAssumedAlignmentILi128EEENS4_14SM90_TMA_STOREES21_S23_S23_EEEvvEEEEvNT_6ParamsE,@"STO_CUDA_ENTRY STV_DEFAULT"
_ZN7cutlass13device_kernelINS_4gemm6kernel13GemmUniversalIN4cute5tupleIJiiiiEEENS1_10collective13CollectiveMmaINS1_35MainloopSm100TmaUmmaWarpSpecializedILi6ELi2ELi4ENS5_IJNS4_1CILi1EEESB_SB_EEEEENS5_IJNSA_ILi64EEENSA_ILi256EEENSA_ILi32EEEEEENS_12float_e4m3_tENS5_IJlSB_lEEESI_SJ_NS4_8TiledMMAINS4_8MMA_AtomIJNS4_10MMA_TraitsINS4_19SM100_MMA_F8F6F4_SSEJSI_SI_fSE_SF_NS4_17integral_constantINS4_4UMMA5MajorELSQ_0EEESR_NSO_INSP_7ScaleInELSS_0EEEST_EEEEEENS4_6LayoutISC_NS5_IJNSA_ILi0EEESX_SX_EEEEENS5_IJNS4_10UnderscoreES10_S10_EEEEENS4_13SM90_TMA_LOADENS4_14ComposedLayoutINS4_7SwizzleILi1ELi4ELi3EEENS4_18smem_ptr_flag_bitsILi8EEENSW_INS5_IJNSA_ILi8EEESG_EEENS5_IJSG_SB_EEEEEEEvNS4_8identityES13_S1D_vS1E_EENS_8epilogue10collective18CollectiveEpilogueINS1G_23Sm100TmaWarpSpecializedILi4ELi2ELi32ELb0ELb0EEEJSH_NS5_IJNSW_ISE_SB_EES1L_EEESI_SJ_SI_SJ_NS1G_6fusion15FusionCallbacksIS1K_NS1N_17LinearCombinationISI_fSI_fLNS_15FloatRoundStyleE2EEESH_S1M_JEEENS4_5SM1004TMEM4LOAD26SM100_TMEM_LOAD_16dp32b32xES13_NS14_INS15_ILi2ELi4ELi3EEES18_NSW_INS5_IJS19_SE_EEENS5_IJSE_SB_EEEEEEENS4_39AutoVectorizingCopyWithAssumedAlignmentILi128EEENS4_14SM90_TMA_STOREES21_S23_S23_EEEvvEEEEvNT_6ParamsE:
[----:B------:R-:W1:Y:S01]  /*0000*/  LDC R1, c[0x0][0x37c] ;  /* 0x0000df00ff017b82 */ /* 0x000e620000000800 */
[----:B------:R-:W2:Y:S01]  /*0010*/  S2R R108, SR_TID.X ;  /* 0x00000000006c7919 */ /* 0x000ea20000002100 */
[----:B------:R-:W3:Y:S01]  /*0020*/  LDCU.64 UR4, c[0x0][0x890] ;  /* 0x00011200ff0477ac */ /* 0x000ee20008000a00 */
[----:B------:R-:W-:Y:S02]  /*0030*/  PRMT R96, RZ, 0x7610, R96 ;  /* 0x00007610ff607816 */ /* 0x000fe40000000060 */
[----:B------:R-:W-:Y:S01]  /*0040*/  ELECT P5, URZ, PT ;  /* 0x0000000000ff782f */ /* 0x000fe200038a0000 */
[----:B------:R-:W4:Y:S01]  /*0050*/  LDCU.64 UR46, c[0x0][0x358] ;  /* 0x00006b00ff2e77ac */ /* 0x000f220008000a00 */
[----:B---3--:R-:W-:-:S04]  /*0060*/  UISETP.NE.U32.AND UP0, UPT, UR4, URZ, UPT ;  /* 0x000000ff0400728c */ /* 0x008fc8000bf05070 */
[----:B------:R-:W-:Y:S01]  /*0070*/  UISETP.NE.AND.EX UP0, UPT, UR5, URZ, UPT, UP0 ;  /* 0x000000ff0500728c */ /* 0x000fe2000bf05300 */
[----:B--2---:R-:W-:-:S05]  /*0080*/  SHF.R.U32.HI R101, RZ, 0x5, R108 ;  /* 0x00000005ff657819 */ /* 0x004fca000001166c */
[----:B------:R-:W2:Y:S02]  /*0090*/  SHFL.IDX PT, R0, R101, RZ, 0x1f ;  /* 0x00001fff65007589 */ /* 0x000ea400000e0000 */
[----:B--2---:R-:W-:Y:S01]  /*00a0*/  R2UR UR8, R0 ;  /* 0x00000000000872ca */ /* 0x004fe200000e0000 */
[----:B-1--4-:R-:W-:-:S14]  /*00b0*/  BRA.U UP0, `(.L_x_0) ;  /* 0x00000001002c7547 */ /* 0x012fdc000b800000 */
[----:B------:R-:W1:Y:S02]  /*00c0*/  LDCU.64 UR6, c[0x0][0x888] ;  /* 0x00011100ff0677ac */ /* 0x000e640008000a00 */
[----:B-1----:R-:W-:-:S04]  /*00d0*/  UISETP.NE.U32.AND UP0, UPT, UR6, URZ, UPT ;  /* 0x000000ff0600728c */ /* 0x002fc8000bf05070 */
[----:B------:R-:W-:-:S09]  /*00e0*/  UISETP.NE.AND.EX UP0, UPT, UR7, URZ, UPT, UP0 ;  /* 0x000000ff0700728c */ /* 0x000fd2000bf05300 */
[----:B------:R-:W-:Y:S05]  /*00f0*/  BRA.U !UP0, `(.L_x_1) ;  /* 0x0000000108107547 */ /* 0x000fea000b800000 */
[----:B------:R-:W1:Y:S02]  /*0100*/  LDC.64 R2, c[0x0][0x888] ;  /* 0x00022200ff027b82 */ /* 0x000e640000000a00 */
[----:B-1----:R1:W5:Y:S01]  /*0110*/  LDG.E R49, desc[UR46][R2.64] ;  /* 0x0000002e02317981 */ /* 0x002362000c1e1900 */
[----:B------:R-:W-:Y:S01]  /*0120*/  HFMA2 R96, -RZ, RZ, 0, 5.9604644775390625e-08 ;  /* 0x00000001ff607431 */ /* 0x000fe200000001ff */
[----:B------:R-:W-:Y:S05]  /*0130*/  BRA `(.L_x_0) ;  /* 0x00000000000c7947 */ /* 0x000fea0003800000 */
.L_x_1:
[----:B------:R-:W1:Y:S01]  /*0140*/  LDCU UR6, c[0x0][0x880] ;  /* 0x00011000ff0677ac */ /* 0x000e620008000800 */
[----:B------:R-:W-:Y:S01]  /*0150*/  HFMA2 R96, -RZ, RZ, 0, 5.9604644775390625e-08 ;  /* 0x00000001ff607431 */ /* 0x000fe200000001ff */
[----:B-1----:R-:W-:-:S07]  /*0160*/  MOV R49, UR6 ;  /* 0x0000000600317c02 */ /* 0x002fce0008000f00 */
.L_x_0:
[----:B------:R-:W2:Y:S02]  /*0170*/  LDCU.64 UR6, c[0x0][0x8b0] ;  /* 0x00011600ff0677ac */ /* 0x000ea40008000a00 */
[----:B--2---:R-:W-:-:S04]  /*0180*/  UISETP.NE.U32.AND UP0, UPT, UR6, URZ, UPT ;  /* 0x000000ff0600728c */ /* 0x004fc8000bf05070 */
[----:B------:R-:W-:-:S09]  /*0190*/  UISETP.NE.AND.EX UP0, UPT, UR7, URZ, UPT, UP0 ;  /* 0x000000ff0700728c */ /* 0x000fd2000bf05300 */
[----:B------:R-:W-:Y:S05]  /*01a0*/  BRA.U UP0, `(.L_x_2) ;  /* 0x0000000100247547 */ /* 0x000fea000b800000 */
[----:B------:R-:W2:Y:S02]  /*01b0*/  LDCU.64 UR6, c[0x0][0x8a8] ;  /* 0x00011500ff0677ac */ /* 0x000ea40008000a00 */
[----:B--2---:R-:W-:-:S04]  /*01c0*/  UISETP.NE.U32.AND UP0, UPT, UR6, URZ, UPT ;  /* 0x000000ff0600728c */ /* 0x004fc8000bf05070 */
[----:B------:R-:W-:-:S09]  /*01d0*/  UISETP.NE.AND.EX UP0, UPT, UR7, URZ, UPT, UP0 ;  /* 0x000000ff0700728c */ /* 0x000fd2000bf05300 */
[----:B------:R-:W-:Y:S05]  /*01e0*/  BRA.U !UP0, `(.L_x_3) ;  /* 0x00000001080c7547 */ /* 0x000fea000b800000 */
[----:B-1----:R-:W1:Y:S02]  /*01f0*/  LDC.64 R2, c[0x0][0x8a8] ;  /* 0x00022a00ff027b82 */ /* 0x002e640000000a00 */
[----:B-1----:R2:W5:Y:S01]  /*0200*/  LDG.E R47, desc[UR46][R2.64] ;  /* 0x0000002e022f7981 */ /* 0x002562000c1e1900 */
[----:B------:R-:W-:Y:S05]  /*0210*/  BRA `(.L_x_2) ;  /* 0x0000000000087947 */ /* 0x000fea0003800000 */
.L_x_3:
[----:B------:R-:W2:Y:S02]  /*0220*/  LDCU UR6, c[0x0][0x8a0] ;  /* 0x00011400ff0677ac */ /* 0x000ea40008000800 */
[----:B--2---:R-:W-:Y:S02]  /*0230*/  MOV R47, UR6 ;  /* 0x00000006002f7c02 */ /* 0x004fe40008000f00 */
.L_x_2:
[----:B------:R-:W-:Y:S01]  /*0240*/  IMAD.U32 R0, RZ, RZ, UR8 ;  /* 0x00000008ff007e24 */ /* 0x000fe2000f8e00ff */
[----:B------:R-:W-:Y:S04]  /*0250*/  BSSY.RECONVERGENT B0, `(.L_x_4) ;  /* 0x000000c000007945 */ /* 0x000fe80003800200 */
[C---:B------:R-:W-:Y:S02]  /*0260*/  ISETP.NE.OR P1, PT, R0.reuse, 0x1, !P5 ;  /* 0x000000010000780c */ /* 0x040fe40006f25670 */
[----:B------:R-:W-:-:S11]  /*0270*/  ISETP.NE.OR P0, PT, R0, 0x3, !P5 ;  /* 0x000000030000780c */ /* 0x000fd60006f05670 */
[----:B------:R-:W-:Y:S05]  /*0280*/  @P1 BRA `(.L_x_5) ;  /* 0x0000000000201947 */ /* 0x000fea0003800000 */
[----:B------:R-:W3:Y:S02]  /*0290*/  LDCU.64 UR6, c[0x0][0x348] ;  /* 0x00006900ff0677ac */ /* 0x000ee40008000a00 */
[----:B---3--:R-:W-:Y:S02]  /*02a0*/  UIADD3 UR10, UP1, UPT, UR6, 0x80, URZ ;  /* 0x00000080060a7890 */ /* 0x008fe4000ff3e0ff */
[----:B------:R-:W-:Y:S02]  /*02b0*/  UIADD3 UR6, UP0, UPT, UR6, 0x180, URZ ;  /* 0x0000018006067890 */ /* 0x000fe4000ff1e0ff */
[----:B------:R-:W-:Y:S02]  /*02c0*/  UIADD3.X UR11, UPT, UPT, URZ, UR7, URZ, UP1, !UPT ;  /* 0x00000007ff0b7290 */ /* 0x000fe40008ffe4ff */
[----:B------:R-:W-:-:S07]  /*02d0*/  UIADD3.X UR7, UPT, UPT, URZ, UR7, URZ, UP0, !UPT ;  /* 0x00000007ff077290 */ /* 0x000fce00087fe4ff */
[----:B------:R3:W-:Y:S02]  /*02e0*/  UTMACCTL.PF [UR10] ;  /* 0x000000000a0079b9 */ /* 0x0007e40008040000 */
[----:B------:R3:W-:Y:S02]  /*02f0*/  UTMACCTL.PF [UR6] ;  /* 0x00000000060079b9 */ /* 0x0007e40008040000 */
[----:B---3--:R-:W-:Y:S01]  /*0300*/  NOP ;  /* 0x0000000000007918 */ /* 0x008fe20000000000 */
.L_x_5:
[----:B------:R-:W-:Y:S05]  /*0310*/  BSYNC.RECONVERGENT B0 ;  /* 0x0000000000007941 */ /* 0x000fea0003800200 */
.L_x_4:
[----:B------:R-:W-:Y:S04]  /*0320*/  BSSY.RECONVERGENT B0, `(.L_x_6) ;  /* 0x000000a000007945 */ /* 0x000fe80003800200 */
        /* <DEDUP_REMOVED lines=9> */
.L_x_7:
[----:B------:R-:W-:Y:S05]  /*03c0*/  BSYNC.RECONVERGENT B0 ;  /* 0x0000000000007941 */ /* 0x000fea0003800200 */
.L_x_6:
[----:B------:R-:W3:Y:S01]  /*03d0*/  LDCU.64 UR6, c[0x0][0x888] ;  /* 0x00011100ff0677ac */ /* 0x000ee20008000a00 */
[----:B------:R-:W-:Y:S02]  /*03e0*/  UISETP.EQ.U32.AND UP1, UPT, UR4, URZ, UPT ;  /* 0x000000ff0400728c */ /* 0x000fe4000bf22070 */
[----:B------:R-:W-:Y:S02]  /*03f0*/  UPLOP3.LUT UP2, UPT, UPT, UPT, UPT, 0x80, 0x8 ;  /* 0x000000000008789c */ /* 0x000fe40003f4f070 */
[----:B---3--:R-:W-:-:S04]  /*0400*/  UISETP.NE.U32.AND UP0, UPT, UR6, URZ, UPT ;  /* 0x000000ff0600728c */ /* 0x008fc8000bf05070 */
[----:B------:R-:W-:-:S04]  /*0410*/  UISETP.NE.AND.EX UP0, UPT, UR7, URZ, UPT, UP0 ;  /* 0x000000ff0700728c */ /* 0x000fc8000bf05300 */
[----:B------:R-:W-:-:S04]  /*0420*/  UISETP.EQ.OR.EX UP3, UPT, UR5, URZ, !UP0, UP1 ;  /* 0x000000ff0500728c */ /* 0x000fc8000c762710 */
[----:B------:R-:W-:-:S05]  /*0430*/  UP2UR UR50, UPR, URZ, 0x8 ;  /* 0x00000008ff327883 */ /* 0x000fca0008000000 */
[----:B------:R-:W-:Y:S07]  /*0440*/  BRA.U !UP3, `(.L_x_8) ;  /* 0x000000010b207547 */ /* 0x000fee000b800000 */
[----:B------:R-:W-:Y:S01]  /*0450*/  UISETP.NE.U32.AND UP2, UPT, UR4, URZ, UPT ;  /* 0x000000ff0400728c */ /* 0x000fe2000bf45070 */
[----:B-----5:R-:W-:Y:S01]  /*0460*/  FSETP.NEU.AND P0, PT, R49, RZ, PT ;  /* 0x000000ff3100720b */ /* 0x020fe20003f0d000 */
[----:B------:R-:W-:Y:S02]  /*0470*/  USEL UR4, URZ, 0xffffffff, UP0 ;  /* 0xffffffffff047887 */ /* 0x000fe40008000000 */
[----:B------:R-:W-:-:S10]  /*0480*/  UISETP.NE.AND.EX UP2, UPT, UR5, URZ, UPT, UP2 ;  /* 0x000000ff0500728c */ /* 0x000fd4000bf45320 */
[----:B------:R-:W-:Y:S01]  /*0490*/  VOTEU.ANY UP1, P0 ;  /* 0x0000000000ff7886 */ /* 0x000fe20000020100 */
[----:B------:R-:W-:-:S04]  /*04a0*/  @!UP2 USEL UR4, URZ, 0xffffffff, UP1 ;  /* 0xffffffffff04a887 */ /* 0x000fc80008800000 */
[----:B------:R-:W-:-:S04]  /*04b0*/  ULOP3.LUT UR4, UR4, 0x1, URZ, 0xc0, !UPT ;  /* 0x0000000104047892 */ /* 0x000fc8000f8ec0ff */
[----:B------:R-:W-:-:S11]  /*04c0*/  UISETP.NE.U32.AND UP2, UPT, UR4, 0x1, UPT ;  /* 0x000000010400788c */ /* 0x000fd6000bf45070 */
.L_x_8:
[----:B-12---:R-:W1:Y:S01]  /*04d0*/  SHFL.IDX PT, R2, R101, RZ, 0x1f ;  /* 0x00001fff65027589 */ /* 0x006e6200000e0000 */
[----:B------:R-:W-:-:S04]  /*04e0*/  UISETP.NE.AND UP1, UPT, UR8, 0x2, UPT ;  /* 0x000000020800788c */ /* 0x000fc8000bf25270 */
[----:B------:R-:W-:Y:S01]  /*04f0*/  USEL UR6, URZ, 0x1, UP1 ;  /* 0x00000001ff067887 */ /* 0x000fe20008800000 */
[----:B-1----:R-:W-:-:S13]  /*0500*/  ISETP.NE.AND P0, PT, R2, RZ, PT ;  /* 0x000000ff0200720c */ /* 0x002fda0003f05270 */
[----:B------:R-:W-:Y:S05]  /*0510*/  @P0 BRA `(.L_x_9) ;  /* 0x0000000000580947 */ /* 0x000fea0003800000 */
[----:B------:R-:W1:Y:S01]  /*0520*/  S2UR UR5, SR_CgaCtaId ;  /* 0x00000000000579c3 */ /* 0x000e620000008800 */
[----:B------:R-:W-:Y:S01]  /*0530*/  UMOV UR7, 0x400 ;  /* 0x0000040000077882 */ /* 0x000fe20000000000 */
[----:B------:R-:W-:Y:S01]  /*0540*/  UMOV UR4, 0x1 ;  /* 0x0000000100047882 */ /* 0x000fe20000000000 */
[----:B------:R-:W-:Y:S01]  /*0550*/  ELECT P0, URZ, PT ;  /* 0x0000000000ff782f */ /* 0x000fe20003800000 */
[----:B------:R-:W-:-:S04]  /*0560*/  UIADD3 UR10, UPT, UPT, -UR4, 0x100000, URZ ;  /* 0x00100000040a7890 */ /* 0x000fc8000fffe1ff */
[----:B------:R-:W-:Y:S02]  /*0570*/  USHF.L.U32 UR11, UR10, 0xb, URZ ;  /* 0x0000000b0a0b7899 */ /* 0x000fe400080006ff */
[----:B------:R-:W-:Y:S02]  /*0580*/  USHF.L.U32 UR10, UR10, 0x1, URZ ;  /* 0x000000010a0a7899 */ /* 0x000fe400080006ff */
[----:B-1----:R-:W-:Y:S01]  /*0590*/  ULEA UR5, UR5, UR7, 0x18 ;  /* 0x0000000705057291 */ /* 0x002fe2000f8ec0ff */
[----:B------:R-:W1:Y:S11]  /*05a0*/  FENCE.VIEW.ASYNC.S ;  /* 0x00000000000073c6 */ /* 0x000e760000000000 */
[----:B-1----:R1:W2:Y:S01]  /*05b0*/  SYNCS.EXCH.64 URZ, [UR5], UR10 ;  /* 0x0000000a05ff75b2 */ /* 0x0022a20008000100 */
[----:B------:R1:W3:Y:S01]  /*05c0*/  SYNCS.EXCH.64 URZ, [UR5+0x30], UR10 ;  /* 0x0000300a05ff75b2 */ /* 0x0002e20008000100 */
[----:B------:R1:W4:Y:S01]  /*05d0*/  SYNCS.EXCH.64 URZ, [UR5+0x8], UR10 ;  /* 0x0000080a05ff75b2 */ /* 0x0003220008000100 */
[----:B------:R1:W1:Y:S01]  /*05e0*/  SYNCS.EXCH.64 URZ, [UR5+0x38], UR10 ;  /* 0x0000380a05ff75b2 */ /* 0x0002620008000100 */
        /* <DEDUP_REMOVED lines=8> */
[----:B------:R-:W-:Y:S01]  /*0670*/  NOP ;  /* 0x0000000000007918 */ /* 0x000fe20000000000 */
.L_x_9:
[----:B------:R-:W2:Y:S01]  /*0680*/  SHFL.IDX PT, R2, R101, RZ, 0x1f ;  /* 0x00001fff65027589 */ /* 0x000ea200000e0000 */
[----:B------:R-:W-:Y:S01]  /*0690*/  NOP ;  /* 0x0000000000007918 */ /* 0x000fe20000000000 */
[----:B--2---:R-:W-:-:S13]  /*06a0*/  ISETP.NE.AND P0, PT, R2, 0x1, PT ;  /* 0x000000010200780c */ /* 0x004fda0003f05270 */
[----:B------:R-:W-:Y:S05]  /*06b0*/  @P0 BRA `(.L_x_10) ;  /* 0x0000000000580947 */ /* 0x000fea0003800000 */
[----:B------:R-:W2:Y:S01]  /*06c0*/  S2UR UR7, SR_CgaCtaId ;  /* 0x00000000000779c3 */ /* 0x000ea20000008800 */
[----:B------:R-:W-:Y:S01]  /*06d0*/  UMOV UR9, 0x400 ;  /* 0x0000040000097882 */ /* 0x000fe20000000000 */
[----:B-1----:R-:W-:Y:S01]  /*06e0*/  UMOV UR5, 0x20 ;  /* 0x0000002000057882 */ /* 0x002fe20000000000 */
[----:B------:R-:W-:Y:S01]  /*06f0*/  UMOV UR4, 0x80 ;  /* 0x0000008000047882 */ /* 0x000fe20000000000 */
[----:B------:R-:W-:-:S04]  /*0700*/  UIADD3 UR10, UPT, UPT, -UR5, 0x100000, URZ ;  /* 0x00100000050a7890 */ /* 0x000fc8000fffe1ff */
[----:B------:R-:W-:Y:S02]  /*0710*/  USHF.L.U32 UR11, UR10, 0xb, URZ ;  /* 0x0000000b0a0b7899 */ /* 0x000fe400080006ff */
[----:B------:R-:W-:Y:S02]  /*0720*/  USHF.L.U32 UR10, UR10, 0x1, URZ ;  /* 0x000000010a0a7899 */ /* 0x000fe400080006ff */
[----:B------:R-:W-:-:S04]  /*0730*/  UIADD3 UR4, UPT, UPT, -UR4, 0x100000, URZ ;  /* 0x0010000004047890 */ /* 0x000fc8000fffe1ff */
[----:B------:R-:W-:Y:S02]  /*0740*/  USHF.L.U32 UR5, UR4, 0xb, URZ ;  /* 0x0000000b04057899 */ /* 0x000fe400080006ff */
[----:B------:R-:W-:Y:S01]  /*0750*/  USHF.L.U32 UR4, UR4, 0x1, URZ ;  /* 0x0000000104047899 */ /* 0x000fe200080006ff */
[----:B------:R-:W-:Y:S01]  /*0760*/  ELECT P0, URZ, PT ;  /* 0x0000000000ff782f */ /* 0x000fe20003800000 */
[----:B--2---:R-:W-:Y:S01]  /*0770*/  ULEA UR7, UR7, UR9, 0x18 ;  /* 0x0000000907077291 */ /* 0x004fe2000f8ec0ff */
[----:B------:R-:W1:Y:S11]  /*0780*/  FENCE.VIEW.ASYNC.S ;  /* 0x00000000000073c6 */ /* 0x000e760000000000 */
[----:B-1----:R2:W1:Y:S01]  /*0790*/  SYNCS.EXCH.64 URZ, [UR7+0x60], UR10 ;  /* 0x0000600a07ff75b2 */ /* 0x0024620008000100 */
[----:B------:R2:W1:Y:S01]  /*07a0*/  SYNCS.EXCH.64 URZ, [UR7+0x80], UR4 ;  /* 0x0000800407ff75b2 */ /* 0x0004620008000100 */
[----:B------:R2:W1:Y:S01]  /*07b0*/  SYNCS.EXCH.64 URZ, [UR7+0x68], UR10 ;  /* 0x0000680a07ff75b2 */ /* 0x0004620008000100 */
[----:B------:R2:W1:Y:S01]  /*07c0*/  SYNCS.EXCH.64 URZ, [UR7+0x88], UR4 ;  /* 0x0000880407ff75b2 */ /* 0x0004620008000100 */
[----:B------:R2:W1:Y:S01]  /*07d0*/  SYNCS.EXCH.64 URZ, [UR7+0x70], UR10 ;  /* 0x0000700a07ff75b2 */ /* 0x0004620008000100 */
[----:B------:R2:W1:Y:S01]  /*07e0*/  SYNCS.EXCH.64 URZ, [UR7+0x90], UR4 ;  /* 0x0000900407ff75b2 */ /* 0x0004620008000100 */
[----:B------:R2:W1:Y:S01]  /*07f0*/  SYNCS.EXCH.64 URZ, [UR7+0x78], UR10 ;  /* 0x0000780a07ff75b2 */ /* 0x0004620008000100 */
[----:B------:R2:W1:Y:S02]  /*0800*/  SYNCS.EXCH.64 URZ, [UR7+0x98], UR4 ;  /* 0x0000980407ff75b2 */ /* 0x0004640008000100 */
[----:B--2---:R-:W-:Y:S01]  /*0810*/  NOP ;  /* 0x0000000000007918 */ /* 0x004fe20000000000 */
.L_x_10:
[----:B------:R-:W2:Y:S01]  /*0820*/  SHFL.IDX PT, R2, R101, RZ, 0x1f ;  /* 0x00001fff65027589 */ /* 0x000ea200000e0000 */
[----:B------:R-:W-:Y:S01]  /*0830*/  NOP ;  /* 0x0000000000007918 */ /* 0x000fe20000000000 */
[----:B--2---:R-:W-:-:S13]  /*0840*/  ISETP.NE.AND P0, PT, R2, 0x3, PT ;  /* 0x000000030200780c */ /* 0x004fda0003f05270 */
[----:B------:R-:W-:Y:S05]  /*0850*/  @P0 BRA `(.L_x_11) ;  /* 0x0000000000300947 */ /* 0x000fea0003800000 */
[----:B-1----:R-:W1:Y:S01]  /*0860*/  S2UR UR5, SR_CgaCtaId ;  /* 0x00000000000579c3 */ /* 0x002e620000008800 */
        /* <DEDUP_REMOVED lines=8> */
[----:B-1----:R2:W1:Y:S01]  /*08f0*/  SYNCS.EXCH.64 URZ, [UR5+0xa0], UR10 ;  /* 0x0000a00a05ff75b2 */ /* 0x0024620008000100 */
[----:B------:R2:W1:Y:S02]  /*0900*/  SYNCS.EXCH.64 URZ, [UR5+0xa8], UR10 ;  /* 0x0000a80a05ff75b2 */ /* 0x0004640008000100 */
[----:B--2---:R-:W-:Y:S01]  /*0910*/  NOP ;  /* 0x0000000000007918 */ /* 0x004fe20000000000 */
.L_x_11:
[----:B------:R-:W2:Y:S01]  /*0920*/  SHFL.IDX PT, R2, R101, RZ, 0x1f ;  /* 0x00001fff65027589 */ /* 0x000ea200000e0000 */
[----:B------:R-:W-:Y:S01]  /*0930*/  NOP ;  /* 0x0000000000007918 */ /* 0x000fe20000000000 */
[----:B--2---:R-:W-:-:S13]  /*0940*/  ISETP.NE.AND P0, PT, R2, 0x4, PT ;  /* 0x000000040200780c */ /* 0x004fda0003f05270 */
[----:B------:R-:W-:Y:S05]  /*0950*/  @P0 BRA `(.L_x_12) ;  /* 0x00000000004c0947 */ /* 0x000fea0003800000 */
[----:B-1----:R-:W1:Y:S01]  /*0960*/  S2UR UR5, SR_CgaCtaId ;  /* 0x00000000000579c3 */ /* 0x002e620000008800 */
[----:B------:R-:W-:Y:S01]  /*0970*/  UMOV UR9, 0x100 ;  /* 0x0000010000097882 */ /* 0x000fe20000000000 */
[----:B------:R-:W-:Y:S01]  /*0980*/  UMOV UR7, 0x400 ;  /* 0x0000040000077882 */ /* 0x000fe20000000000 */
[----:B------:R-:W-:Y:S01]  /*0990*/  USEL UR9, UR9, 0xe0, UP2 ;  /* 0x000000e009097887 */ /* 0x000fe20009000000 */
[----:B------:R-:W-:Y:S01]  /*09a0*/  UMOV UR4, 0x1 ;  /* 0x0000000100047882 */ /* 0x000fe20000000000 */
[----:B------:R-:W-:Y:S01]  /*09b0*/  ELECT P0, URZ, PT ;  /* 0x0000000000ff782f */ /* 0x000fe20003800000 */
[----:B------:R-:W-:-:S04]  /*09c0*/  UIADD3 UR10, UPT, UPT, -UR4, 0x100000, URZ ;  /* 0x00100000040a7890 */ /* 0x000fc8000fffe1ff */
[----:B------:R-:W-:Y:S02]  /*09d0*/  USHF.L.U32 UR11, UR10, 0xb, URZ ;  /* 0x0000000b0a0b7899 */ /* 0x000fe400080006ff */
[----:B------:R-:W-:Y:S02]  /*09e0*/  USHF.L.U32 UR10, UR10, 0x1, URZ ;  /* 0x000000010a0a7899 */ /* 0x000fe400080006ff */
[----:B------:R-:W-:-:S04]  /*09f0*/  UIADD3 UR12, UPT, UPT, -UR9, 0x100000, URZ ;  /* 0x00100000090c7890 */ /* 0x000fc8000fffe1ff */
[----:B------:R-:W-:Y:S02]  /*0a00*/  USHF.L.U32 UR13, UR12, 0xb, URZ ;  /* 0x0000000b0c0d7899 */ /* 0x000fe400080006ff */
[----:B------:R-:W-:Y:S02]  /*0a10*/  USHF.L.U32 UR12, UR12, 0x1, URZ ;  /* 0x000000010c0c7899 */ /* 0x000fe400080006ff */
[----:B-1----:R-:W-:Y:S01]  /*0a20*/  ULEA UR5, UR5, UR7, 0x18 ;  /* 0x0000000705057291 */ /* 0x002fe2000f8ec0ff */
[----:B------:R-:W1:Y:S11]  /*0a30*/  FENCE.VIEW.ASYNC.S ;  /* 0x00000000000073c6 */ /* 0x000e760000000000 */
[----:B-1----:R2:W1:Y:S01]  /*0a40*/  SYNCS.EXCH.64 URZ, [UR5+0xb0], UR10 ;  /* 0x0000b00a05ff75b2 */ /* 0x0024620008000100 */
[----:B------:R2:W1:Y:S01]  /*0a50*/  SYNCS.EXCH.64 URZ, [UR5+0xc0], UR12 ;  /* 0x0000c00c05ff75b2 */ /* 0x0004620008000100 */
[----:B------:R2:W1:Y:S01]  /*0a60*/  SYNCS.EXCH.64 URZ, [UR5+0xb8], UR10 ;  /* 0x0000b80a05ff75b2 */ /* 0x0004620008000100 */
[----:B------:R2:W1:Y:S02]  /*0a70*/  SYNCS.EXCH.64 URZ, [UR5+0xc8], UR12 ;  /* 0x0000c80c05ff75b2 */ /* 0x0004640008000100 */
[----:B--2---:R-:W-:Y:S01]  /*0a80*/  NOP ;  /* 0x0000000000007918 */ /* 0x004fe20000000000 */
.L_x_12:
        /* <DEDUP_REMOVED lines=26> */
.L_x_13:
        /* <DEDUP_REMOVED lines=18> */
.L_x_14:
[----:B-1----:R-:W1:Y:S01]  /*0d50*/  S2UR UR5, SR_CTAID.X ;  /* 0x00000000000579c3 */ /* 0x002e620000002500 */
[----:B------:R-:W-:-:S05]  /*0d60*/  CS2R.32 R95, SR_CgaSize ;  /* 0x00000000005f7805 */ /* 0x000fca0000008a00 */
[----:B------:R-:W-:-:S05]  /*0d70*/  IMAD R95, R95, -0xa0, RZ ;  /* 0xffffff605f5f7824 */ /* 0x000fca00078e02ff */
[----:B------:R-:W-:-:S14]  /*0d80*/  R2UR UR9, R95 ;  /* 0x000000005f0972ca */ /* 0x000fdc00000e0000 */
[----:B------:R-:W2:Y:S01]  /*0d90*/  LDCU UR9, c[0x0][UR9+0x2b0] ;  /* 0x00005600090977ac */ /* 0x000ea20008000800 */
[----:B------:R-:W-:Y:S01]  /*0da0*/  NOP ;  /* 0x0000000000007918 */ /* 0x000fe20000000000 */
[----:B------:R-:W-:-:S05]  /*0db0*/  CS2R.32 R95, SR_CgaSize ;  /* 0x00000000005f7805 */ /* 0x000fca0000008a00 */
[----:B------:R-:W-:-:S05]  /*0dc0*/  IMAD R95, R95, -0xa0, RZ ;  /* 0xffffff605f5f7824 */ /* 0x000fca00078e02ff */
[----:B------:R-:W-:-:S14]  /*0dd0*/  R2UR UR7, R95 ;  /* 0x000000005f0772ca */ /* 0x000fdc00000e0000 */
[----:B------:R-:W3:Y:S01]  /*0de0*/  LDCU UR7, c[0x0][UR7+0x2b4] ;  /* 0x00005680070777ac */ /* 0x000ee20008000800 */
[----:B------:R-:W4:Y:S08]  /*0df0*/  S2UR UR4, SR_CTAID.Y ;  /* 0x00000000000479c3 */ /* 0x000f300000002600 */
[----:B------:R-:W3:Y:S01]  /*0e00*/  LDC R10, c[0x0][0xb24] ;  /* 0x0002c900ff0a7b82 */ /* 0x000ee20000000800 */
[----:B-1----:R-:W-:-:S02]  /*0e10*/  I2FP.F32.U32 R95, UR5 ;  /* 0x00000005005f7c45 */ /* 0x002fc40008201000 */
[----:B------:R-:W-:-:S05]  /*0e20*/  CS2R.32 R3, SR_CgaSize ;  /* 0x0000000000037805 */ /* 0x000fca0000008a00 */
[----:B------:R-:W-:-:S06]  /*0e30*/  IMAD R3, R3, -0xa0, RZ ;  /* 0xffffff6003037824 */ /* 0x000fcc00078e02ff */
[----:B------:R-:W1:Y:S01]  /*0e40*/  LDC R3, c[0x0][R3+0x2a0] ;  /* 0x0000a80003037b82 */ /* 0x000e620000000800 */
[----:B------:R-:W-:Y:S01]  /*0e50*/  MOV R15, UR5 ;  /* 0x00000005000f7c02 */ /* 0x000fe20008000f00 */
[----:B--2---:R-:W-:Y:S01]  /*0e60*/  FMUL R95, R95, UR9 ;  /* 0x000000095f5f7c20 */ /* 0x004fe20008400000 */
[----:B----4-:R-:W-:Y:S02]  /*0e70*/  I2FP.F32.U32 R94, UR4 ;  /* 0x00000004005e7c45 */ /* 0x010fe40008201000 */
[----:B------:R-:W-:-:S05]  /*0e80*/  CS2R.32 R2, SR_CgaSize ;  /* 0x0000000000027805 */ /* 0x000fca0000008a00 */
[----:B------:R-:W-:-:S06]  /*0e90*/  IMAD R2, R2, -0xa0, RZ ;  /* 0xffffff6002027824 */ /* 0x000fcc00078e02ff */
[----:B------:R-:W2:Y:S01]  /*0ea0*/  LDC R2, c[0x0][R2+0x2a4] ;  /* 0x0000a90002027b82 */ /* 0x000ea20000000800 */
[----:B------:R-:W-:Y:S01]  /*0eb0*/  MOV R14, UR4 ;  /* 0x00000004000e7c02 */ /* 0x000fe20008000f00 */
[----:B------:R-:W4:Y:S01]  /*0ec0*/  F2I.U32.TRUNC.NTZ R95, R95 ;  /* 0x0000005f005f7305 */ /* 0x000f22000020f000 */
[----:B---3--:R-:W-:-:S05]  /*0ed0*/  FMUL R94, R94, UR7 ;  /* 0x000000075e5e7c20 */ /* 0x008fca0008400000 */
[----:B------:R-:W-:Y:S01]  /*0ee0*/  BAR.SYNC.DEFER_BLOCKING 0x0 ;  /* 0x0000000000007b1d */ /* 0x000fe20000010000 */
[----:B------:R-:W-:-:S05]  /*0ef0*/  ISETP.GE.AND P0, PT, R10, 0x1, PT ;  /* 0x000000010a00780c */ /* 0x000fca0003f06270 */
[----:B------:R-:W3:Y:S02]  /*0f00*/  F2I.U32.TRUNC.NTZ R94, R94 ;  /* 0x0000005e005e7305 */ /* 0x000ee4000020f000 */
[----:B------:R-:W2:Y:S01]  /*0f10*/  S2UR UR36, SR_CTAID.Z ;  /* 0x00000000002479c3 */ /* 0x000ea20000002700 */
[----:B----4-:R-:W-:-:S05]  /*0f20*/  IADD3 R95, PT, PT, -R95, RZ, RZ ;  /* 0x000000ff5f5f7210 */ /* 0x010fca0007ffe1ff */
[----:B-1----:R-:W-:Y:S01]  /*0f30*/  IMAD R95, R3, R95, UR5 ;  /* 0x00000005035f7e24 */ /* 0x002fe2000f8e025f */
[----:B---3--:R-:W-:-:S05]  /*0f40*/  IADD3 R94, PT, PT, -R94, RZ, RZ ;  /* 0x000000ff5e5e7210 */ /* 0x008fca0007ffe1ff */
[----:B--2---:R-:W-:Y:S01]  /*0f50*/  IMAD R94, R2, R94, UR4 ;  /* 0x00000004025e7e24 */ /* 0x004fe2000f8e025e */
[----:B------:R-:W-:Y:S06]  /*0f60*/  @!P0 BRA `(.L_x_15) ;  /* 0x0000000000b88947 */ /* 0x000fec0003800000 */
[----:B------:R-:W1:Y:S01]  /*0f70*/  LDC.64 R4, c[0x0][0xb18] ;  /* 0x0002c600ff047b82 */ /* 0x000e620000000a00 */
[----:B------:R-:W-:-:S07]  /*0f80*/  ISETP.NE.AND P0, PT, R10, 0x1, PT ;  /* 0x000000010a00780c */ /* 0x000fce0003f05270 */
[----:B------:R-:W2:Y:S08]  /*0f90*/  LDC R9, c[0x0][0xb0c] ;  /* 0x0002c300ff097b82 */ /* 0x000eb00000000800 */
[----:B------:R-:W3:Y:S08]  /*0fa0*/  LDC R12, c[0x0][0x370] ;  /* 0x0000dc00ff0c7b82 */ /* 0x000ef00000000800 */
[----:B------:R-:W4:Y:S01]  /*0fb0*/  LDC R11, c[0x0][0x374] ;  /* 0x0000dd00ff0b7b82 */ /* 0x000f220000000800 */
[----:B-1----:R-:W-:-:S07]  /*0fc0*/  ISETP.NE.AND P1, PT, R4, 0x1, PT ;  /* 0x000000010400780c */ /* 0x002fce0003f25270 */
[----:B------:R-:W3:Y:S01]  /*0fd0*/  LDC.64 R6, c[0x0][0xb10] ;  /* 0x0002c400ff067b82 */ /* 0x000ee20000000a00 */
[----:B--2---:R-:W-:-:S07]  /*0fe0*/  ISETP.NE.AND P2, PT, R9, 0x1, PT ;  /* 0x000000010900780c */ /* 0x004fce0003f45270 */
[----:B------:R-:W1:Y:S08]  /*0ff0*/  LDC R8, c[0x0][0xb20] ;  /* 0x0002c800ff087b82 */ /* 0x000e700000000800 */
[----:B------:R-:W2:Y:S01]  /*1000*/  LDC.64 R2, c[0x0][0xb28] ;  /* 0x0002ca00ff027b82 */ /* 0x000ea20000000a00 */
[----:B----4-:R-:W-:-:S04]  /*1010*/  IMAD.HI.U32 R13, R11, R5, RZ ;  /* 0x000000050b0d7227 */ /* 0x010fc800078e00ff */
[----:B------:R-:W-:-:S04]  /*1020*/  IMAD.HI.U32 R5, R14, R5, RZ ;  /* 0x000000050e057227 */ /* 0x000fc800078e00ff */
[----:B---3--:R-:W-:-:S05]  /*1030*/  IMAD.HI.U32 R16, R12, R6, RZ ;  /* 0x000000060c107227 */ /* 0x008fca00078e00ff */
[-C--:B------:R-:W-:Y:S01]  /*1040*/  @P2 SHF.R.U32.HI R12, RZ, R7.reuse, R16 ;  /* 0x00000007ff0c2219 */ /* 0x080fe20000011610 */
[----:B------:R-:W-:Y:S01]  /*1050*/  IMAD.HI.U32 R16, R15, R6, RZ ;  /* 0x000000060f107227 */ /* 0x000fe200078e00ff */
[-C--:B-1----:R-:W-:Y:S02]  /*1060*/  @P1 SHF.R.U32.HI R11, RZ, R8.reuse, R13 ;  /* 0x00000008ff0b1219 */ /* 0x082fe4000001160d */
[----:B------:R-:W-:Y:S02]  /*1070*/  SHF.R.U32.HI R5, RZ, R8, R5 ;  /* 0x00000008ff057219 */ /* 0x000fe40000011605 */
[----:B------:R-:W-:Y:S02]  /*1080*/  SHF.R.U32.HI R16, RZ, R7, R16 ;  /* 0x00000007ff107219 */ /* 0x000fe40000011610 */
[----:B------:R-:W-:Y:S01]  /*1090*/  SEL R5, R14, R5, !P1 ;  /* 0x000000050e057207 */ /* 0x000fe20004800000 */
[----:B--2---:R-:W-:Y:S01]  /*10a0*/  IMAD.HI.U32 R13, R11, R2, RZ ;  /* 0x000000020b0d7227 */ /* 0x004fe200078e00ff */
[----:B------:R-:W-:-:S03]  /*10b0*/  SEL R16, R15, R16, !P2 ;  /* 0x000000100f107207 */ /* 0x000fc60005000000 */
[----:B------:R-:W-:Y:S01]  /*10c0*/  IMAD.HI.U32 R6, R12, R2, RZ ;  /* 0x000000020c067227 */ /* 0x000fe200078e00ff */
[----:B------:R-:W-:-:S04]  /*10d0*/  @P0 SHF.R.U32.HI R11, RZ, R3, R13 ;  /* 0x00000003ff0b0219 */ /* 0x000fc8000001160d */
[----:B------:R-:W-:Y:S01]  /*10e0*/  @P0 SHF.R.U32.HI R12, RZ, R3, R6 ;  /* 0x00000003ff0c0219 */ /* 0x000fe20000011606 */
[----:B------:R-:W-:-:S04]  /*10f0*/  IMAD R11, R11, R10, RZ ;  /* 0x0000000a0b0b7224 */ /* 0x000fc800078e02ff */
[----:B------:R-:W-:Y:S01]  /*1100*/  IMAD R6, R12, R10, RZ ;  /* 0x0000000a0c067224 */ /* 0x000fe200078e02ff */
[----:B------:R-:W-:-:S04]  /*1110*/  ISETP.GE.AND P1, PT, R5, R11, PT ;  /* 0x0000000b0500720c */ /* 0x000fc80003f26270 */
[----:B------:R-:W-:Y:S01]  /*1120*/  ISETP.GE.OR P1, PT, R16, R6, P1 ;  /* 0x000000061000720c */ /* 0x000fe20000f26670 */
[----:B------:R-:W-:-:S05]  /*1130*/  IMAD.HI.U32 R6, R5, R2, RZ ;  /* 0x0000000205067227 */ /* 0x000fca00078e00ff */
[----:B------:R-:W-:-:S04]  /*1140*/  SHF.R.U32.HI R6, RZ, R3, R6 ;  /* 0x00000003ff067219 */ /* 0x000fc80000011606 */
[----:B------:R-:W-:-:S03]  /*1150*/  SEL R6, R5, R6, !P0 ;  /* 0x0000000605067207 */ /* 0x000fc60004000000 */
[----:B------:R-:W-:Y:S01]  /*1160*/  @!P1 IMAD.HI.U32 R7, R16, R2, RZ ;  /* 0x0000000210079227 */ /* 0x000fe200078e00ff */
[----:B------:R-:W-:-:S04]  /*1170*/  IADD3 R2, PT, PT, -R6, RZ, RZ ;  /* 0x000000ff06027210 */ /* 0x000fc80007ffe1ff */
[----:B------:R-:W-:Y:S01]  /*1180*/  @!P1 SHF.R.U32.HI R3, RZ, R3, R7 ;  /* 0x00000003ff039219 */ /* 0x000fe20000011607 */
[----:B------:R-:W-:Y:S01]  /*1190*/  IMAD R2, R10, R2, R5 ;  /* 0x000000020a027224 */ /* 0x000fe200078e0205 */
[----:B------:R-:W-:Y:S02]  /*11a0*/  IADD3 R7, PT, PT, -R5, RZ, RZ ;  /* 0x000000ff05077210 */ /* 0x000fe40007ffe1ff */
[----:B------:R-:W-:-:S03]  /*11b0*/  @!P1 SEL R3, R16, R3, !P0 ;  /* 0x0000000310039207 */ /* 0x000fc60004000000 */
[----:B------:R-:W-:Y:S02]  /*11c0*/  IMAD R7, R4, R7, R14 ;  /* 0x0000000704077224 */ /* 0x000fe400078e020e */
[--C-:B------:R-:W-:Y:S02]  /*11d0*/  @!P1 IMAD.IADD R6, R6, 0x1, -R3.reuse ;  /* 0x0000000106069824 */ /* 0x100fe400078e0a03 */
[----:B------:R-:W-:Y:S01]  /*11e0*/  @!P1 IMAD R3, R2, R12, R3 ;  /* 0x0000000c02039224 */ /* 0x000fe200078e0203 */
[----:B------:R-:W-:Y:S01]  /*11f0*/  IADD3 R2, PT, PT, -R16, RZ, RZ ;  /* 0x000000ff10027210 */ /* 0x000fe20007ffe1ff */
[----:B------:R-:W-:Y:S02]  /*1200*/  @!P1 IMAD R5, R6, R10, R16 ;  /* 0x0000000a06059224 */ /* 0x000fe400078e0210 */
[----:B------:R-:W-:Y:S02]  /*1210*/  @!P1 IMAD.MOV.U32 R16, RZ, RZ, R3 ;  /* 0x000000ffff109224 */ /* 0x000fe400078e0003 */
[----:B------:R-:W-:-:S02]  /*1220*/  IMAD R2, R9, R2, R15 ;  /* 0x0000000209027224 */ /* 0x000fc400078e020f */
[----:B------:R-:W-:Y:S02]  /*1230*/  IMAD R14, R5, R4, R7 ;  /* 0x00000004050e7224 */ /* 0x000fe400078e0207 */
[----:B------:R-:W-:Y:S02]  /*1240*/  IMAD R15, R16, R9, R2 ;  /* 0x00000009100f7224 */ /* 0x000fe400078e0202 */
.L_x_15:
[----:B------:R-:W1:Y:S01]  /*1250*/  LDCU UR4, c[0x0][0xb30] ;  /* 0x00016600ff0477ac */ /* 0x000e620008000800 */
[----:B------:R-:W2:Y:S08]  /*1260*/  S2UR UR37, SR_CgaCtaId ;  /* 0x00000000002579c3 */ /* 0x000eb00000008800 */
[----:B------:R-:W3:Y:S01]  /*1270*/  LDC R40, c[0x0][0xb24] ;  /* 0x0002c900ff287b82 */ /* 0x000ee20000000800 */
[----:B-1----:R-:W-:-:S09]  /*1280*/  UISETP.NE.AND UP1, UPT, UR4, 0x1, UPT ;  /* 0x000000010400788c */ /* 0x002fd2000bf25270 */
[----:B--2---:R-:W-:Y:S05]  /*1290*/  BRA.U UP1, `(.L_x_16) ;  /* 0x0000000101407547 */ /* 0x004fea000b800000 */
[----:B------:R-:W1:Y:S08]  /*12a0*/  LDC.64 R4, c[0x0][0xb10] ;  /* 0x0002c400ff047b82 */ /* 0x000e700000000a00 */
[----:B------:R-:W2:Y:S08]  /*12b0*/  LDC.64 R2, c[0x0][0xb18] ;  /* 0x0002c600ff027b82 */ /* 0x000eb00000000a00 */
[----:B------:R-:W4:Y:S08]  /*12c0*/  LDC R6, c[0x0][0xb20] ;  /* 0x0002c800ff067b82 */ /* 0x000f300000000800 */
[----:B------:R-:W3:Y:S01]  /*12d0*/  LDC R7, c[0x0][0xb0c] ;  /* 0x0002c300ff077b82 */ /* 0x000ee20000000800 */
[----:B-1----:R-:W-:-:S05]  /*12e0*/  IMAD.HI.U32 R4, R15, R4, RZ ;  /* 0x000000040f047227 */ /* 0x002fca00078e00ff */
[----:B------:R-:W-:Y:S01]  /*12f0*/  SHF.R.U32.HI R4, RZ, R5, R4 ;  /* 0x00000005ff047219 */ /* 0x000fe20000011604 */
[----:B--2---:R-:W-:Y:S01]  /*1300*/  IMAD.HI.U32 R3, R14, R3, RZ ;  /* 0x000000030e037227 */ /* 0x004fe200078e00ff */
[----:B------:R-:W-:-:S04]  /*1310*/  ISETP.NE.AND P0, PT, R2, 0x1, PT ;  /* 0x000000010200780c */ /* 0x000fc80003f05270 */
[----:B----4-:R-:W-:-:S04]  /*1320*/  SHF.R.U32.HI R3, RZ, R6, R3 ;  /* 0x00000006ff037219 */ /* 0x010fc80000011603 */
[----:B------:R-:W-:Y:S02]  /*1330*/  SEL R3, R14, R3, !P0 ;  /* 0x000000030e037207 */ /* 0x000fe40004000000 */
[----:B---3--:R-:W-:-:S04]  /*1340*/  ISETP.NE.AND P1, PT, R7, 0x1, PT ;  /* 0x000000010700780c */ /* 0x008fc80003f25270 */
[----:B------:R-:W-:-:S05]  /*1350*/  SEL R4, R15, R4, !P1 ;  /* 0x000000040f047207 */ /* 0x000fca0004800000 */
[----:B------:R-:W-:Y:S02]  /*1360*/  IMAD.IADD R5, R3, 0x1, -R4 ;  /* 0x0000000103057824 */ /* 0x000fe400078e0a04 */
[----:B------:R-:W-:Y:S02]  /*1370*/  IMAD.IADD R3, R4, 0x1, -R3 ;  /* 0x0000000104037824 */ /* 0x000fe400078e0a03 */
[----:B------:R-:W-:Y:S02]  /*1380*/  IMAD R15, R5, R7, R15 ;  /* 0x00000007050f7224 */ /* 0x000fe400078e020f */
[----:B------:R-:W-:-:S07]  /*1390*/  IMAD R14, R3, R2, R14 ;  /* 0x00000002030e7224 */ /* 0x000fce00078e020e */
.L_x_16:
[----:B------:R-:W-:Y:S01]  /*13a0*/  BAR.SYNC.DEFER_BLOCKING 0x0 ;  /* 0x0000000000007b1d */ /* 0x000fe20000010000 */
[----:B------:R-:W-:Y:S01]  /*13b0*/  UISETP.NE.AND UP1, UPT, UR8, 0x2, UPT ;  /* 0x000000020800788c */ /* 0x000fe2000bf25270 */
[----:B------:R-:W-:Y:S02]  /*13c0*/  ISETP.NE.OR P5, PT, R0, 0x2, !P5 ;  /* 0x000000020000780c */ /* 0x000fe40006fa5670 */
[----:B------:R-:W-:-:S06]  /*13d0*/  LOP3.LUT R2, R108, 0x1f, RZ, 0xc0, !PT ;  /* 0x0000001f6c027812 */ /* 0x000fcc00078ec0ff */
[----:B------:R-:W-:Y:S05]  /*13e0*/  BRA.U UP1, `(.L_x_17) ;  /* 0x0000001101a47547 */ /* 0x000fea000b800000 */
[----:B------:R-:W1:Y:S01]  /*13f0*/  LDCU UR13, c[0x0][0x38c] ;  /* 0x00007180ff0d77ac */ /* 0x000e620008000800 */
[----:B------:R-:W2:Y:S01]  /*1400*/  LDC R8, c[0x0][0x370] ;  /* 0x0000dc00ff087b82 */ /* 0x000ea20000000800 */
[----:B------:R-:W-:Y:S01]  /*1410*/  PLOP3.LUT P1, PT, PT, PT, UP2, 0x80, 0x8 ;  /* 0x000000000008781c */ /* 0x000fe20003f2f028 */
[----:B------:R-:W-:Y:S01]  /*1420*/  IMAD.MOV.U32 R17, RZ, RZ, 0x1 ;  /* 0x00000001ff117424 */ /* 0x000fe200078e00ff */
[----:B------:R-:W-:Y:S01]  /*1430*/  ISETP.EQ.OR P4, PT, R2, RZ, P5 ;  /* 0x000000ff0200720c */ /* 0x000fe20002f82670 */
[----:B------:R-:W-:Y:S01]  /*1440*/  IMAD.MOV.U32 R16, RZ, RZ, RZ ;  /* 0x000000ffff107224 */ /* 0x000fe200078e00ff */
[----:B------:R-:W-:Y:S02]  /*1450*/  PLOP3.LUT P1, PT, P1, PT, PT, 0x8, 0x80 ;  /* 0x000000000080781c */ /* 0x000fe40000f2e170 */
[----:B------:R-:W-:Y:S01]  /*1460*/  CS2R R12, SRZ ;  /* 0x00000000000c7805 */ /* 0x000fe2000001ff00 */
[----:B------:R-:W-:Y:S01]  /*1470*/  IMAD.MOV.U32 R11, RZ, RZ, 0x1 ;  /* 0x00000001ff0b7424 */ /* 0x000fe200078e00ff */
[----:B------:R-:W4:Y:S01]  /*1480*/  LDC R0, c[0x0][0x374] ;  /* 0x0000dd00ff007b82 */ /* 0x000f220000000800 */
[----:B------:R-:W2:Y:S01]  /*1490*/  LDCU.64 UR22, c[0x0][0x348] ;  /* 0x00006900ff1677ac */ /* 0x000ea20008000a00 */
[----:B------:R-:W-:Y:S01]  /*14a0*/  UMOV UR6, URZ ;  /* 0x000000ff00067c82 */ /* 0x000fe20008000000 */
[----:B-1----:R-:W-:-:S04]  /*14b0*/  UIADD3 UR5, UPT, UPT, UR13, 0x1f, URZ ;  /* 0x0000001f0d057890 */ /* 0x002fc8000fffe0ff */
[----:B------:R-:W-:-:S04]  /*14c0*/  USHF.R.S32.HI UR4, URZ, 0x1f, UR5 ;  /* 0x0000001fff047899 */ /* 0x000fc80008011405 */
[----:B------:R-:W-:-:S04]  /*14d0*/  ULEA.HI UR4, UR4, UR5, URZ, 0x5 ;  /* 0x0000000504047291 */ /* 0x000fc8000f8f28ff */
[----:B------:R-:W-:Y:S02]  /*14e0*/  USHF.R.S32.HI UR15, URZ, 0x5, UR4 ;  /* 0x00000005ff0f7899 */ /* 0x000fe40008011404 */
[----:B------:R-:W-:Y:S02]  /*14f0*/  UIADD3 UR4, UPT, UPT, UR13, -0x1, URZ ;  /* 0xffffffff0d047890 */ /* 0x000fe4000fffe0ff */
[----:B------:R-:W-:Y:S02]  /*1500*/  UISETP.LT.U32.AND UP0, UPT, UR15, 0x6, UPT ;  /* 0x000000060f00788c */ /* 0x000fe4000bf01070 */
[----:B------:R-:W-:Y:S02]  /*1510*/  UISETP.GE.U32.AND UP1, UPT, UR4, -0x3f, UPT ;  /* 0xffffffc10400788c */ /* 0x000fe4000bf26070 */
[----:B------:R-:W-:Y:S02]  /*1520*/  USEL UR14, UR15, 0x6, UP0 ;  /* 0x000000060f0e7887 */ /* 0x000fe40008000000 */
[----:B------:R-:W-:-:S02]  /*1530*/  UIADD3 UR13, UPT, UPT, UR13, 0x3e, URZ ;  /* 0x0000003e0d0d7890 */ /* 0x000fc4000fffe0ff */
[----:B------:R-:W-:Y:S02]  /*1540*/  UIADD3 UR5, UPT, UPT, UR14, -0x1, URZ ;  /* 0xffffffff0e057890 */ /* 0x000fe4000fffe0ff */
[----:B------:R-:W-:-:S03]  /*1550*/  UIADD3 UR7, UPT, UPT, UR15, -UR14, URZ ;  /* 0x8000000e0f077290 */ /* 0x000fc6000fffe0ff */
[----:B------:R-:W-:-:S04]  /*1560*/  @UP1 UIADD3 UR5, UPT, UPT, UR14, URZ, URZ ;  /* 0x000000ff0e051290 */ /* 0x000fc8000fffe0ff */
[----:B--2---:R-:W-:-:S12]  /*1570*/  UIADD3 UR5, UPT, UPT, UR5, 0x1, URZ ;  /* 0x0000000105057890 */ /* 0x004fd8000fffe0ff */
.L_x_35:
[----:B------:R-:W-:Y:S01]  /*1580*/  UISETP.NE.AND UP0, UPT, UR37, URZ, UPT ;  /* 0x000000ff2500728c */ /* 0x000fe2000bf05270 */
[----:B------:R-:W1:Y:S08]  /*1590*/  S2UR UR37, SR_CgaCtaId ;  /* 0x00000000002579c3 */ /* 0x000e700000008800 */
[----:B------:R-:W-:Y:S05]  /*15a0*/  BRA.U UP0, `(.L_x_18) ;  /* 0x0000000100347547 */ /* 0x000fea000b800000 */
[----:B------:R-:W2:Y:S01]  /*15b0*/  S2R R2, SR_CgaCtaId ;  /* 0x0000000000027919 */ /* 0x000ea20000008800 */
[----:B------:R-:W-:-:S04]  /*15c0*/  MOV R3, 0x400 ;  /* 0x0000040000037802 */ /* 0x000fc80000000f00 */
[----:B--2---:R-:W-:Y:S02]  /*15d0*/  LEA R2, R2, R3, 0x18 ;  /* 0x0000000302027211 */ /* 0x004fe400078ec0ff */
[----:B------:R-:W-:-:S03]  /*15e0*/  SHF.L.U32 R3, R11, 0x1f, RZ ;  /* 0x0000001f0b037819 */ /* 0x000fc600000006ff */
[----:B------:R-:W-:-:S04]  /*15f0*/  IMAD R2, R12, 0x8, R2 ;  /* 0x000000080c027824 */ /* 0x000fc800078e0202 */
[----:B------:R-:W2:Y:S02]  /*1600*/  SYNCS.PHASECHK.TRANS64.TRYWAIT P0, [R2+URZ+0x120], R3 ;  /* 0x00012003020075a7 */ /* 0x000ea400080011ff */
[----:B--2---:R-:W-:Y:S05]  /*1610*/  @!P0 BRA `(.L_x_19) ;  /* 0x0000007800788947 */ /* 0x004fea0003800000 */
.L_x_127:
[----:B------:R-:W-:Y:S01]  /*1620*/  VIADD R12, R12, 0x1 ;  /* 0x000000010c0c7836 */ /* 0x000fe20000000000 */
[----:B------:R2:W-:Y:S04]  /*1630*/  SYNCS.ARRIVE.TRANS64.A1T0 RZ, [R2+URZ+0x110], RZ ;  /* 0x000110ff02ff79a7 */ /* 0x0005e800081000ff */
[----:B------:R-:W-:-:S04]  /*1640*/  ISETP.NE.AND P0, PT, R12, 0x2, PT ;  /* 0x000000020c00780c */ /* 0x000fc80003f05270 */
[----:B------:R-:W-:Y:S02]  /*1650*/  SEL R12, R12, RZ, P0 ;  /* 0x000000ff0c0c7207 */ /* 0x000fe40000000000 */
[----:B--2---:R-:W-:-:S04]  /*1660*/  SEL R2, RZ, 0x1, P0 ;  /* 0x00000001ff027807 */ /* 0x004fc80000000000 */
[----:B------:R-:W-:-:S07]  /*1670*/  LOP3.LUT R11, R11, R2, RZ, 0x3c, !PT ;  /* 0x000000020b0b7212 */ /* 0x000fce00078e3cff */
.L_x_18:
[----:B------:R-:W-:Y:S01]  /*1680*/  UMOV UR4, 0x400 ;  /* 0x0000040000047882 */ /* 0x000fe20000000000 */
[----:B------:R-:W-:Y:S01]  /*1690*/  SHF.L.U32 R2, R17, 0x1f, RZ ;  /* 0x0000001f11027819 */ /* 0x000fe200000006ff */
[----:B-1----:R-:W-:Y:S01]  /*16a0*/  ULEA UR4, UR37, UR4, 0x18 ;  /* 0x0000000425047291 */ /* 0x002fe2000f8ec0ff */
[----:B------:R-:W-:Y:S01]  /*16b0*/  R2UR UR35, R15 ;  /* 0x000000000f2372ca */ /* 0x000fe200000e0000 */
[----:B------:R-:W-:Y:S01]  /*16c0*/  UISETP.GE.U32.AND UP0, UPT, UR13, 0x3f, UPT ;  /* 0x0000003f0d00788c */ /* 0x000fe2000bf06070 */
[----:B------:R-:W-:Y:S01]  /*16d0*/  R2UR UR11, R14 ;  /* 0x000000000e0b72ca */ /* 0x000fe200000e0000 */
[----:B------:R-:W-:Y:S01]  /*16e0*/  ULEA UR8, UR6, UR4, 0x3 ;  /* 0x0000000406087291 */ /* 0x000fe2000f8e18ff */
[----:B------:R-:W-:-:S08]  /*16f0*/  UMOV UR24, URZ ;  /* 0x000000ff00187c82 */ /* 0x000fd00008000000 */
[----:B------:R1:W2:Y:S01]  /*1700*/  SYNCS.PHASECHK.TRANS64.TRYWAIT P0, [UR8+0x30], R2 ;  /* 0x00003002ff0075a7 */ /* 0x0002a20008001108 */
[----:B------:R-:W-:Y:S02]  /*1710*/  USHF.L.U32 UR35, UR35, 0x6, URZ ;  /* 0x0000000623237899 */ /* 0x000fe400080006ff */
[----:B------:R-:W-:Y:S01]  /*1720*/  USHF.L.U32 UR11, UR11, 0x8, URZ ;  /* 0x000000080b0b7899 */ /* 0x000fe200080006ff */
[----:B------:R-:W-:Y:S11]  /*1730*/  BRA.U !UP0, `(.L_x_20) ;  /* 0x0000000108a87547 */ /* 0x000ff6000b800000 */
[----:B------:R-:W-:Y:S01]  /*1740*/  UMOV UR16, URZ ;  /* 0x000000ff00107c82 */ /* 0x000fe20008000000 */
[----:B------:R-:W-:-:S05]  /*1750*/  UMOV UR17, UR6 ;  /* 0x0000000600117c82 */ /* 0x000fca0008000000 */
.L_x_25:
[----:B-1----:R-:W-:Y:S01]  /*1760*/  ULEA UR33, UR17, UR4, 0x3 ;  /* 0x0000000411217291 */ /* 0x002fe2000f8e18ff */
[----:B--2---:R-:W-:Y:S01]  /*1770*/  @!P5 MOV R3, 0x2800 ;  /* 0x000028000003d802 */ /* 0x004fe20000000f00 */
[----:B--2---:R-:W-:Y:S10]  /*1780*/  @P0 BRA `(.L_x_21) ;  /* 0x00000000000c0947 */ /* 0x004ff40003800000 */
[----:B------:R-:W-:-:S04]  /*1790*/  SHF.L.U32 R4, R17, 0x1f, RZ ;  /* 0x0000001f11047819 */ /* 0x000fc800000006ff */
[----:B------:R-:W2:Y:S02]  /*17a0*/  SYNCS.PHASECHK.TRANS64.TRYWAIT P0, [UR33+0x30], R4 ;  /* 0x00003004ff0075a7 */ /* 0x000ea40008001121 */
[----:B--2---:R-:W-:Y:S05]  /*17b0*/  @!P0 BRA `(.L_x_22) ;  /* 0x0000007800248947 */ /* 0x004fea0003800000 */
.L_x_21:
[----:B------:R2:W-:Y:S01]  /*17c0*/  @!P5 SYNCS.ARRIVE.TRANS64 RZ, [UR33], R3 ;  /* 0x00000003ffffd9a7 */ /* 0x0005e20008000021 */
[----:B------:R-:W-:Y:S04]  /*17d0*/  BSSY.RECONVERGENT B0, `(.L_x_23) ;  /* 0x0000003000007945 */ /* 0x000fe80003800200 */
[----:B------:R-:W-:Y:S05]  /*17e0*/  @P4 BRA `(.L_x_24) ;  /* 0x0000000000044947 */ /* 0x000fea0003800000 */
[----:B------:R-:W-:Y:S05]  /*17f0*/  BPT.TRAP 0x1 ;  /* 0x000000040000795c */ /* 0x000fea0000300000 */
.L_x_24:
[----:B------:R-:W-:Y:S05]  /*1800*/  BSYNC.RECONVERGENT B0 ;  /* 0x0000000000007941 */ /* 0x000fea0003800200 */
.L_x_23:
[----:B------:R-:W-:Y:S02]  /*1810*/  UIADD3 UR6, UPT, UPT, UR17, 0x1, URZ ;  /* 0x0000000111067890 */ /* 0x000fe4000fffe0ff */
[----:B------:R-:W-:Y:S02]  /*1820*/  ULEA UR32, UR17, UR4, 0xb ;  /* 0x0000000411207291 */ /* 0x000fe4000f8e58ff */
[----:B------:R-:W-:Y:S02]  /*1830*/  UISETP.NE.AND UP0, UPT, UR6, 0x6, UPT ;  /* 0x000000060600788c */ /* 0x000fe4000bf05270 */
[----:B------:R-:W-:Y:S02]  /*1840*/  UIADD3 UR26, UP1, UPT, UR22, 0x80, URZ ;  /* 0x00000080161a7890 */ /* 0x000fe4000ff3e0ff */
[----:B------:R-:W-:Y:S02]  /*1850*/  USEL UR9, URZ, 0x1, UP0 ;  /* 0x00000001ff097887 */ /* 0x000fe40008000000 */
[----:B------:R-:W-:-:S02]  /*1860*/  USEL UR6, UR6, URZ, UP0 ;  /* 0x000000ff06067287 */ /* 0x000fc40008000000 */
[----:B------:R-:W-:Y:S02]  /*1870*/  UIADD3 UR20, UP0, UPT, UR22, 0x180, URZ ;  /* 0x0000018016147890 */ /* 0x000fe4000ff1e0ff */
[----:B------:R-:W-:Y:S01]  /*1880*/  ULEA UR8, UR6, UR4, 0x3 ;  /* 0x0000000406087291 */ /* 0x000fe2000f8e18ff */
[----:B------:R-:W-:Y:S01]  /*1890*/  LOP3.LUT R17, R17, UR9, RZ, 0x3c, !PT ;  /* 0x0000000911117c12 */ /* 0x000fe2000f8e3cff */
[----:B------:R-:W-:Y:S02]  /*18a0*/  USHF.L.U32 UR34, UR16, 0x5, URZ ;  /* 0x0000000510227899 */ /* 0x000fe400080006ff */
[----:B------:R-:W-:Y:S01]  /*18b0*/  UIADD3.X UR27, UPT, UPT, URZ, UR23, URZ, UP1, !UPT ;  /* 0x00000017ff1b7290 */ /* 0x000fe20008ffe4ff */
[----:B-1----:R-:W-:Y:S01]  /*18c0*/  SHF.L.U32 R2, R17, 0x1f, RZ ;  /* 0x0000001f11027819 */ /* 0x002fe200000006ff */
[----:B------:R-:W-:Y:S02]  /*18d0*/  UIADD3 UR32, UPT, UPT, UR32, 0x6400, URZ ;  /* 0x0000640020207890 */ /* 0x000fe4000fffe0ff */
[----:B------:R-:W-:Y:S01]  /*18e0*/  UIADD3.X UR21, UPT, UPT, URZ, UR23, URZ, UP0, !UPT ;  /* 0x00000017ff157290 */ /* 0x000fe200087fe4ff */
[----:B------:R1:W1:Y:S01]  /*18f0*/  SYNCS.PHASECHK.TRANS64.TRYWAIT P0, [UR8+0x30], R2 ;  /* 0x00003002ff0075a7 */ /* 0x0002620008001108 */
[----:B------:R-:W-:Y:S01]  /*1900*/  ULEA UR8, UR17, UR4, 0xd ;  /* 0x0000000411087291 */ /* 0x000fe2000f8e68ff */
[----:B------:R-:W-:Y:S01]  /*1910*/  UMOV UR18, 0x0 ;  /* 0x0000000000127882 */ /* 0x000fe20000000000 */
[----:B------:R-:W-:-:S02]  /*1920*/  UMOV UR19, 0x10000000 ;  /* 0x1000000000137882 */ /* 0x000fc40000000000 */
[----:B------:R-:W-:Y:S01]  /*1930*/  UIADD3 UR8, UPT, UPT, UR8, 0x9400, URZ ;  /* 0x0000940008087890 */ /* 0x000fe2000fffe0ff */
[----:B------:R1:W-:Y:S01]  /*1940*/  UTMALDG.3D [UR32], [UR26], desc[UR18] ;  /* 0x000012201a0075b4 */ /* 0x0003e20008011000 */
[----:B------:R-:W-:Y:S01]  /*1950*/  UMOV UR12, UR36 ;  /* 0x00000024000c7c82 */ /* 0x000fe20008000000 */
[----:B------:R-:W-:Y:S01]  /*1960*/  UMOV UR9, UR33 ;  /* 0x0000002100097c82 */ /* 0x000fe20008000000 */
[----:B------:R-:W-:Y:S01]  /*1970*/  UMOV UR10, UR34 ;  /* 0x00000022000a7c82 */ /* 0x000fe20008000000 */
[----:B------:R-:W-:Y:S01]  /*1980*/  UIADD3 UR16, UPT, UPT, UR16, 0x1, URZ ;  /* 0x0000000110107890 */ /* 0x000fe2000fffe0ff */
[----:B------:R-:W-:Y:S01]  /*1990*/  UMOV UR24, UR5 ;  /* 0x0000000500187c82 */ /* 0x000fe20008000000 */
[----:B------:R-:W-:Y:S02]  /*19a0*/  UMOV UR17, UR6 ;  /* 0x0000000600117c82 */ /* 0x000fe40008000000 */
[----:B------:R1:W-:Y:S01]  /*19b0*/  UTMALDG.3D [UR8], [UR20], desc[UR18] ;  /* 0x00001208140075b4 */ /* 0x0003e20008011000 */
[----:B------:R-:W-:-:S09]  /*19c0*/  UISETP.NE.AND UP0, UPT, UR16, UR5, UPT ;  /* 0x000000051000728c */ /* 0x000fd2000bf05270 */
[----:B------:R-:W-:Y:S05]  /*19d0*/  BRA.U UP0, `(.L_x_25) ;  /* 0xfffffffd00607547 */ /* 0x000fea000b83ffff */
.L_x_20:
[----:B-1----:R-:W-:Y:S01]  /*19e0*/  ULEA UR8, UR6, UR4, 0x3 ;  /* 0x0000000406087291 */ /* 0x002fe2000f8e18ff */
[----:B------:R-:W-:Y:S01]  /*19f0*/  SHF.L.U32 R2, R17, 0x1f, RZ ;  /* 0x0000001f11027819 */ /* 0x000fe200000006ff */
[----:B------:R-:W-:Y:S01]  /*1a00*/  @!P1 SYNCS.ARRIVE.TRANS64.A1T0 RZ, [UR4+0xa8], RZ ;  /* 0x0000a8ffffff99a7 */ /* 0x000fe20008100004 */
[----:B------:R-:W-:-:S06]  /*1a10*/  UISETP.GT.AND UP0, UPT, UR15, UR14, UPT ;  /* 0x0000000e0f00728c */ /* 0x000fcc000bf04270 */
[----:B--2---:R1:W2:Y:S03]  /*1a20*/  SYNCS.PHASECHK.TRANS64.TRYWAIT P0, [UR8+0x30], R2 ;  /* 0x00003002ff0075a7 */ /* 0x0042a60008001108 */
[----:B------:R-:W-:Y:S05]  /*1a30*/  BRA.U !UP0, `(.L_x_26) ;  /* 0x0000000108ac7547 */ /* 0x000fea000b800000 */
[----:B------:R-:W-:Y:S01]  /*1a40*/  UIADD3 UR21, UPT, UPT, UR7, UR24, URZ ;  /* 0x0000001807157290 */ /* 0x000fe2000fffe0ff */
[----:B------:R-:W-:-:S11]  /*1a50*/  UMOV UR25, UR6 ;  /* 0x0000000600197c82 */ /* 0x000fd60008000000 */
.L_x_31:
[----:B-1----:R-:W-:Y:S01]  /*1a60*/  ULEA UR17, UR25, UR4, 0x3 ;  /* 0x0000000419117291 */ /* 0x002fe2000f8e18ff */
[----:B--2---:R-:W-:Y:S01]  /*1a70*/  @!P5 MOV R3, 0x2800 ;  /* 0x000028000003d802 */ /* 0x004fe20000000f00 */
[----:B--2---:R-:W-:Y:S10]  /*1a80*/  @P0 BRA `(.L_x_27) ;  /* 0x00000000000c0947 */ /* 0x004ff40003800000 */
[----:B------:R-:W-:-:S04]  /*1a90*/  SHF.L.U32 R4, R17, 0x1f, RZ ;  /* 0x0000001f11047819 */ /* 0x000fc800000006ff */
[----:B------:R-:W2:Y:S02]  /*1aa0*/  SYNCS.PHASECHK.TRANS64.TRYWAIT P0, [UR17+0x30], R4 ;  /* 0x00003004ff0075a7 */ /* 0x000ea40008001111 */
[----:B--2---:R-:W-:Y:S05]  /*1ab0*/  @!P0 BRA `(.L_x_28) ;  /* 0x00000074007c8947 */ /* 0x004fea0003800000 */
.L_x_27:
[----:B------:R2:W-:Y:S01]  /*1ac0*/  @!P5 SYNCS.ARRIVE.TRANS64 RZ, [UR17], R3 ;  /* 0x00000003ffffd9a7 */ /* 0x0005e20008000011 */
[----:B------:R-:W-:Y:S04]  /*1ad0*/  BSSY.RECONVERGENT B0, `(.L_x_29) ;  /* 0x0000003000007945 */ /* 0x000fe80003800200 */
[----:B------:R-:W-:Y:S05]  /*1ae0*/  @P4 BRA `(.L_x_30) ;  /* 0x0000000000044947 */ /* 0x000fea0003800000 */
[----:B------:R-:W-:Y:S05]  /*1af0*/  BPT.TRAP 0x1 ;  /* 0x000000040000795c */ /* 0x000fea0000300000 */
.L_x_30:
[----:B------:R-:W-:Y:S05]  /*1b00*/  BSYNC.RECONVERGENT B0 ;  /* 0x0000000000007941 */ /* 0x000fea0003800200 */
.L_x_29:
        /* <DEDUP_REMOVED lines=10> */
[----:B------:R-:W-:Y:S01]  /*1bb0*/  UIADD3 UR16, UPT, UPT, UR16, 0x6400, URZ ;  /* 0x0000640010107890 */ /* 0x000fe2000fffe0ff */
[----:B-1----:R-:W-:Y:S01]  /*1bc0*/  SHF.L.U32 R2, R17, 0x1f, RZ ;  /* 0x0000001f11027819 */ /* 0x002fe200000006ff */
[----:B------:R-:W-:Y:S02]  /*1bd0*/  UIADD3.X UR31, UPT, UPT, URZ, UR23, URZ, UP1, !UPT ;  /* 0x00000017ff1f7290 */ /* 0x000fe40008ffe4ff */
[----:B------:R-:W-:Y:S01]  /*1be0*/  UIADD3.X UR29, UPT, UPT, URZ, UR23, URZ, UP0, !UPT ;  /* 0x00000017ff1d7290 */ /* 0x000fe200087fe4ff */
[----:B------:R1:W1:Y:S01]  /*1bf0*/  SYNCS.PHASECHK.TRANS64.TRYWAIT P0, [UR8+0x30], R2 ;  /* 0x00003002ff0075a7 */ /* 0x0002620008001108 */
[----:B------:R-:W-:Y:S01]  /*1c00*/  ULEA UR8, UR25, UR4, 0xd ;  /* 0x0000000419087291 */ /* 0x000fe2000f8e68ff */
[----:B------:R-:W-:Y:S01]  /*1c10*/  UMOV UR26, 0x0 ;  /* 0x00000000001a7882 */ /* 0x000fe20000000000 */
[----:B------:R-:W-:-:S02]  /*1c20*/  UMOV UR27, 0x10000000 ;  /* 0x10000000001b7882 */ /* 0x000fc40000000000 */
[----:B------:R-:W-:Y:S01]  /*1c30*/  UIADD3 UR8, UPT, UPT, UR8, 0x9400, URZ ;  /* 0x0000940008087890 */ /* 0x000fe2000fffe0ff */
[----:B------:R-:W-:Y:S01]  /*1c40*/  UMOV UR19, UR35 ;  /* 0x0000002300137c82 */ /* 0x000fe20008000000 */
[----:B------:R-:W-:Y:S01]  /*1c50*/  UMOV UR20, UR36 ;  /* 0x0000002400147c82 */ /* 0x000fe20008000000 */
[----:B------:R-:W-:Y:S01]  /*1c60*/  UMOV UR12, UR36 ;  /* 0x00000024000c7c82 */ /* 0x000fe20008000000 */
[----:B------:R-:W-:Y:S01]  /*1c70*/  UMOV UR9, UR17 ;  /* 0x0000001100097c82 */ /* 0x000fe20008000000 */
[----:B------:R-:W-:Y:S01]  /*1c80*/  UMOV UR10, UR18 ;  /* 0x00000012000a7c82 */ /* 0x000fe20008000000 */
[----:B------:R1:W-:Y:S01]  /*1c90*/  UTMALDG.3D [UR16], [UR30], desc[UR26] ;  /* 0x00001a101e0075b4 */ /* 0x0003e20008011000 */
[----:B------:R-:W-:Y:S01]  /*1ca0*/  UIADD3 UR24, UPT, UPT, UR24, 0x1, URZ ;  /* 0x0000000118187890 */ /* 0x000fe2000fffe0ff */
[----:B------:R-:W-:-:S03]  /*1cb0*/  UMOV UR25, UR6 ;  /* 0x0000000600197c82 */ /* 0x000fc60008000000 */
[----:B------:R-:W-:Y:S01]  /*1cc0*/  UISETP.NE.AND UP0, UPT, UR24, UR21, UPT ;  /* 0x000000151800728c */ /* 0x000fe2000bf05270 */
[----:B------:R1:W-:Y:S08]  /*1cd0*/  UTMALDG.3D [UR8], [UR28], desc[UR26] ;  /* 0x00001a081c0075b4 */ /* 0x0003f00008011000 */
[----:B------:R-:W-:Y:S05]  /*1ce0*/  BRA.U UP0, `(.L_x_31) ;  /* 0xfffffffd005c7547 */ /* 0x000fea000b83ffff */
.L_x_26:
[C---:B-1----:R-:W-:Y:S01]  /*1cf0*/  LEA R2, R16.reuse, UR4, 0x3 ;  /* 0x0000000410027c11 */ /* 0x042fe2000f8e18ff */
[----:B------:R-:W-:Y:S01]  /*1d00*/  NOP ;  /* 0x0000000000007918 */ /* 0x000fe20000000000 */
[----:B--2---:R-:W-:Y:S02]  /*1d10*/  SHF.L.U32 R3, R13, 0x1f, RZ ;  /* 0x0000001f0d037819 */ /* 0x004fe400000006ff */
[----:B------:R-:W-:Y:S02]  /*1d20*/  LEA R4, R16, UR4, 0x4 ;  /* 0x0000000410047c11 */ /* 0x000fe4000f8e20ff */
[----:B------:R-:W1:Y:S02]  /*1d30*/  SYNCS.PHASECHK.TRANS64.TRYWAIT P0, [R2+URZ+0xb0], R3 ;  /* 0x0000b003020075a7 */ /* 0x000e6400080011ff */
[----:B-1----:R-:W-:Y:S05]  /*1d40*/  @!P0 BRA `(.L_x_32) ;  /* 0x0000007000f08947 */ /* 0x002fea0003800000 */
.L_x_130:
[----:B------:R-:W2:Y:S01]  /*1d50*/  LDS.128 R4, [R4+0x140] ;  /* 0x0001400004047984 */ /* 0x000ea20000000c00 */
[----:B---3--:R-:W-:Y:S01]  /*1d60*/  ISETP.GE.AND P0, PT, R40, 0x1, PT ;  /* 0x000000012800780c */ /* 0x008fe20003f06270 */
[----:B-1----:R-:W-:Y:S01]  /*1d70*/  VIADD R2, R2, 0xc0 ;  /* 0x000000c002027836 */ /* 0x002fe20000000000 */
[----:B------:R-:W-:Y:S01]  /*1d80*/  @!PT LDS RZ, [RZ] ;  /* 0x00000000fffff984 */ /* 0x000fe20000000800 */
[----:B------:R-:W-:Y:S01]  /*1d90*/  @!PT LDS RZ, [RZ] ;  /* 0x00000000fffff984 */ /* 0x000fe20000000800 */
[----:B------:R-:W-:Y:S01]  /*1da0*/  @!PT LDS RZ, [RZ] ;  /* 0x00000000fffff984 */ /* 0x000fe20000000800 */
[----:B------:R-:W-:Y:S01]  /*1db0*/  @!PT LDS RZ, [RZ] ;  /* 0x00000000fffff984 */ /* 0x000fe20000000800 */
[----:B------:R1:W-:Y:S06]  /*1dc0*/  MEMBAR.ALL.CTA ;  /* 0x0000000000007992 */ /* 0x0003ec0000008000 */
[----:B-1----:R-:W1:Y:S01]  /*1dd0*/  FENCE.VIEW.ASYNC.S ;  /* 0x00000000000073c6 */ /* 0x002e620000000000 */
[----:B------:R-:W-:-:S04]  /*1de0*/  PRMT R2, RZ, 0x654, R2 ;  /* 0x00000654ff027816 */ /* 0x000fc80000000002 */
[----:B-1----:R1:W-:Y:S01]  /*1df0*/  SYNCS.ARRIVE.TRANS64.RED.A1T0 RZ, [R2+URZ], RZ ;  /* 0x000000ff02ff79a7 */ /* 0x0023e200081004ff */
[----:B--2---:R-:W-:-:S13]  /*1e00*/  LOP3.LUT P2, RZ, R6, 0x1, RZ, 0xc0, !PT ;  /* 0x0000000106ff7812 */ /* 0x004fda000784c0ff */
[----:B------:R-:W-:Y:S01]  /*1e10*/  @P2 SHF.R.U32.HI R3, RZ, 0x10, R5 ;  /* 0x00000010ff032819 */ /* 0x000fe20000011605 */
[----:B------:R-:W-:Y:S01]  /*1e20*/  VOTEU.ANY UP0, P2 ;  /* 0x0000000000ff7886 */ /* 0x000fe20001000100 */
[----:B------:R-:W-:Y:S02]  /*1e30*/  @P2 MOV R10, R4 ;  /* 0x00000004000a2202 */ /* 0x000fe40000000f00 */
[----:B------:R-:W-:Y:S02]  /*1e40*/  @P2 R2UR.BROADCAST UR8, R3 ;  /* 0x00000000030822ca */ /* 0x000fe400008e0000 */
[----:B------:R-:W-:-:S11]  /*1e50*/  @P2 LOP3.LUT R9, R5, 0xffff, RZ, 0xc0, !PT ;  /* 0x0000ffff05092812 */ /* 0x000fd600078ec0ff */
[----:B------:R-:W-:Y:S01]  /*1e60*/  @UP0 UMOV UR36, UR8 ;  /* 0x0000000800240c82 */ /* 0x000fe20008000000 */
[----:B-1----:R-:W-:Y:S05]  /*1e70*/  @!P0 BRA `(.L_x_33) ;  /* 0x0000000000b88947 */ /* 0x002fea0003800000 */
[----:B------:R-:W4:Y:S01]  /*1e80*/  LDC.64 R4, c[0x0][0xb18] ;  /* 0x0002c600ff047b82 */ /* 0x000f220000000a00 */
[----:B------:R-:W-:-:S07]  /*1e90*/  ISETP.NE.AND P3, PT, R40, 0x1, PT ;  /* 0x000000012800780c */ /* 0x000fce0003f65270 */
[----:B------:R-:W1:Y:S08]  /*1ea0*/  LDC.64 R6, c[0x0][0xb10] ;  /* 0x0002c400ff067b82 */ /* 0x000e700000000a00 */
[----:B------:R-:W2:Y:S08]  /*1eb0*/  LDC R14, c[0x0][0xb20] ;  /* 0x0002c800ff0e7b82 */ /* 0x000eb00000000800 */
[----:B------:R-:W3:Y:S01]  /*1ec0*/  LDC R15, c[0x0][0xb0c] ;  /* 0x0002c300ff0f7b82 */ /* 0x000ee20000000800 */
[----:B----4-:R-:W-:Y:S01]  /*1ed0*/  IMAD.HI.U32 R19, R0, R5, RZ ;  /* 0x0000000500137227 */ /* 0x010fe200078e00ff */
[----:B------:R-:W-:-:S03]  /*1ee0*/  ISETP.NE.AND P0, PT, R4, 0x1, PT ;  /* 0x000000010400780c */ /* 0x000fc60003f05270 */
[----:B------:R-:W-:-:S03]  /*1ef0*/  IMAD.HI.U32 R5, R9, R5, RZ ;  /* 0x0000000509057227 */ /* 0x000fc600078e00ff */
[----:B------:R-:W4:Y:S01]  /*1f00*/  LDC.64 R2, c[0x0][0xb28] ;  /* 0x0002ca00ff027b82 */ /* 0x000f220000000a00 */
[----:B-1----:R-:W-:-:S04]  /*1f10*/  IMAD.HI.U32 R20, R8, R6, RZ ;  /* 0x0000000608147227 */ /* 0x002fc800078e00ff */
[----:B------:R-:W-:Y:S01]  /*1f20*/  IMAD.HI.U32 R21, R10, R6, RZ ;  /* 0x000000060a157227 */ /* 0x000fe200078e00ff */
[----:B------:R-:W-:Y:S02]  /*1f30*/  SHF.R.U32.HI R20, RZ, R7, R20 ;  /* 0x00000007ff147219 */ /* 0x000fe40000011614 */
[-C--:B--2---:R-:W-:Y:S02]  /*1f40*/  SHF.R.U32.HI R19, RZ, R14.reuse, R19 ;  /* 0x0000000eff137219 */ /* 0x084fe40000011613 */
[----:B------:R-:W-:Y:S02]  /*1f50*/  SHF.R.U32.HI R5, RZ, R14, R5 ;  /* 0x0000000eff057219 */ /* 0x000fe40000011605 */
[----:B------:R-:W-:Y:S02]  /*1f60*/  SEL R19, R0, R19, !P0 ;  /* 0x0000001300137207 */ /* 0x000fe40004000000 */
[----:B------:R-:W-:Y:S02]  /*1f70*/  SHF.R.U32.HI R21, RZ, R7, R21 ;  /* 0x00000007ff157219 */ /* 0x000fe40000011615 */
[----:B---3--:R-:W-:-:S02]  /*1f80*/  ISETP.NE.AND P1, PT, R15, 0x1, PT ;  /* 0x000000010f00780c */ /* 0x008fc40003f25270 */
[----:B------:R-:W-:Y:S02]  /*1f90*/  SEL R5, R9, R5, !P0 ;  /* 0x0000000509057207 */ /* 0x000fe40004000000 */
[----:B------:R-:W-:Y:S02]  /*1fa0*/  SEL R20, R8, R20, !P1 ;  /* 0x0000001408147207 */ /* 0x000fe40004800000 */
[----:B------:R-:W-:Y:S01]  /*1fb0*/  SEL R21, R10, R21, !P1 ;  /* 0x000000150a157207 */ /* 0x000fe20004800000 */
[----:B----4-:R-:W-:-:S04]  /*1fc0*/  IMAD.HI.U32 R18, R19, R2, RZ ;  /* 0x0000000213127227 */ /* 0x010fc800078e00ff */
        /* <DEDUP_REMOVED lines=10> */
[----:B------:R-:W-:-:S04]  /*2070*/  @!P0 IMAD.HI.U32 R7, R21, R2, RZ ;  /* 0x0000000215078227 */ /* 0x000fc800078e00ff */
[----:B------:R-:W-:Y:S01]  /*2080*/  IMAD.MOV R2, RZ, RZ, -R6 ;  /* 0x000000ffff027224 */ /* 0x000fe200078e0a06 */
[----:B------:R-:W-:Y:S02]  /*2090*/  @!P0 SHF.R.U32.HI R3, RZ, R3, R7 ;  /* 0x00000003ff038219 */ /* 0x000fe40000011607 */
[----:B------:R-:W-:Y:S01]  /*20a0*/  IADD3 R7, PT, PT, -R5, RZ, RZ ;  /* 0x000000ff05077210 */ /* 0x000fe20007ffe1ff */
[----:B------:R-:W-:Y:S01]  /*20b0*/  IMAD R2, R40, R2, R5 ;  /* 0x0000000228027224 */ /* 0x000fe200078e0205 */
        /* <DEDUP_REMOVED lines=10> */
.L_x_33:
[----:B------:R-:W1:Y:S02]  /*2160*/  LDCU UR8, c[0x0][0xb30] ;  /* 0x00016600ff0877ac */ /* 0x000e640008000800 */
[----:B-1----:R-:W-:-:S09]  /*2170*/  UISETP.NE.AND UP0, UPT, UR8, 0x1, UPT ;  /* 0x000000010800788c */ /* 0x002fd2000bf05270 */
[----:B------:R-:W-:Y:S05]  /*2180*/  BRA.U UP0, `(.L_x_34) ;  /* 0x0000000100407547 */ /* 0x000fea000b800000 */
[----:B------:R-:W1:Y:S08]  /*2190*/  LDC.64 R4, c[0x0][0xb10] ;  /* 0x0002c400ff047b82 */ /* 0x000e700000000a00 */
[----:B------:R-:W2:Y:S08]  /*21a0*/  LDC.64 R2, c[0x0][0xb18] ;  /* 0x0002c600ff027b82 */ /* 0x000eb00000000a00 */
[----:B------:R-:W3:Y:S08]  /*21b0*/  LDC R6, c[0x0][0xb20] ;  /* 0x0002c800ff067b82 */ /* 0x000ef00000000800 */
[----:B------:R-:W4:Y:S01]  /*21c0*/  LDC R7, c[0x0][0xb0c] ;  /* 0x0002c300ff077b82 */ /* 0x000f220000000800 */
[----:B-1----:R-:W-:-:S05]  /*21d0*/  IMAD.HI.U32 R4, R10, R4, RZ ;  /* 0x000000040a047227 */ /* 0x002fca00078e00ff */
[----:B------:R-:W-:Y:S01]  /*21e0*/  SHF.R.U32.HI R4, RZ, R5, R4 ;  /* 0x00000005ff047219 */ /* 0x000fe20000011604 */
[----:B--2---:R-:W-:Y:S01]  /*21f0*/  IMAD.HI.U32 R3, R9, R3, RZ ;  /* 0x0000000309037227 */ /* 0x004fe200078e00ff */
[----:B------:R-:W-:-:S04]  /*2200*/  ISETP.NE.AND P0, PT, R2, 0x1, PT ;  /* 0x000000010200780c */ /* 0x000fc80003f05270 */
[----:B---3--:R-:W-:-:S04]  /*2210*/  SHF.R.U32.HI R3, RZ, R6, R3 ;  /* 0x00000006ff037219 */ /* 0x008fc80000011603 */
[----:B------:R-:W-:Y:S02]  /*2220*/  SEL R3, R9, R3, !P0 ;  /* 0x0000000309037207 */ /* 0x000fe40004000000 */
[----:B----4-:R-:W-:-:S04]  /*2230*/  ISETP.NE.AND P1, PT, R7, 0x1, PT ;  /* 0x000000010700780c */ /* 0x010fc80003f25270 */
[----:B------:R-:W-:-:S05]  /*2240*/  SEL R4, R10, R4, !P1 ;  /* 0x000000040a047207 */ /* 0x000fca0004800000 */
[----:B------:R-:W-:Y:S02]  /*2250*/  IMAD.IADD R5, R3, 0x1, -R4 ;  /* 0x0000000103057824 */ /* 0x000fe400078e0a04 */
[----:B------:R-:W-:Y:S02]  /*2260*/  IMAD.IADD R3, R4, 0x1, -R3 ;  /* 0x0000000104037824 */ /* 0x000fe400078e0a03 */
[----:B------:R-:W-:Y:S02]  /*2270*/  IMAD R10, R5, R7, R10 ;  /* 0x00000007050a7224 */ /* 0x000fe400078e020a */
[----:B------:R-:W-:-:S07]  /*2280*/  IMAD R9, R3, R2, R9 ;  /* 0x0000000203097224 */ /* 0x000fce00078e0209 */
.L_x_34:
[----:B------:R-:W-:Y:S01]  /*2290*/  VIADD R16, R16, 0x1 ;  /* 0x0000000110107836 */ /* 0x000fe20000000000 */
[----:B------:R-:W-:Y:S01]  /*22a0*/  PLOP3.LUT P1, PT, PT, PT, PT, 0x80, 0x8 ;  /* 0x000000000008781c */ /* 0x000fe20003f2f070 */
[----:B------:R-:W-:Y:S02]  /*22b0*/  IMAD.IADD R15, R10, 0x1, R95 ;  /* 0x000000010a0f7824 */ /* 0x000fe400078e025f */
[----:B------:R-:W-:Y:S01]  /*22c0*/  IMAD.IADD R14, R9, 0x1, R94 ;  /* 0x00000001090e7824 */ /* 0x000fe200078e025e */
[----:B------:R-:W-:-:S04]  /*22d0*/  ISETP.NE.AND P0, PT, R16, 0x2, PT ;  /* 0x000000021000780c */ /* 0x000fc80003f05270 */
[----:B------:R-:W-:Y:S02]  /*22e0*/  SEL R2, RZ, 0x1, P0 ;  /* 0x00000001ff027807 */ /* 0x000fe40000000000 */
[----:B------:R-:W-:Y:S02]  /*22f0*/  SEL R16, R16, RZ, P0 ;  /* 0x000000ff10107207 */ /* 0x000fe40000000000 */
[----:B------:R-:W-:Y:S01]  /*2300*/  LOP3.LUT R13, R13, R2, RZ, 0x3c, !PT ;  /* 0x000000020d0d7212 */ /* 0x000fe200078e3cff */
[----:B------:R-:W-:Y:S06]  /*2310*/  @P2 BRA `(.L_x_35) ;  /* 0xfffffff000982947 */ /* 0x000fec000383ffff */
[----:B------:R-:W-:Y:S01]  /*2320*/  UIADD3 UR4, UPT, UPT, UR4, 0x30, URZ ;  /* 0x0000003004047890 */ /* 0x000fe2000fffe0ff */
[----:B------:R-:W-:-:S03]  /*2330*/  SHF.L.U32 R2, R17, 0x1f, RZ ;  /* 0x0000001f11027819 */ /* 0x000fc600000006ff */
[----:B------:R-:W-:-:S09]  /*2340*/  ULEA UR5, UR6, UR4, 0x3 ;  /* 0x0000000406057291 */ /* 0x000fd2000f8e18ff */
[----:B------:R-:W1:Y:S02]  /*2350*/  SYNCS.PHASECHK.TRANS64.TRYWAIT P0, [UR5], R2 ;  /* 0x00000002ff0075a7 */ /* 0x000e640008001105 */
[----:B-1----:R-:W-:Y:S05]  /*2360*/  @!P0 BRA `(.L_x_36) ;  /* 0x0000006c007c8947 */ /* 0x002fea0003800000 */
.L_x_132:
[----:B------:R-:W-:-:S04]  /*2370*/  UIADD3 UR6, UPT, UPT, UR6, 0x1, URZ ;  /* 0x0000000106067890 */ /* 0x000fc8000fffe0ff */
[----:B------:R-:W-:-:S04]  /*2380*/  UISETP.NE.AND UP0, UPT, UR6, 0x6, UPT ;  /* 0x000000060600788c */ /* 0x000fc8000bf05270 */
[----:B------:R-:W-:Y:S02]  /*2390*/  USEL UR7, URZ, 0x1, UP0 ;  /* 0x00000001ff077887 */ /* 0x000fe40008000000 */
[----:B------:R-:W-:-:S04]  /*23a0*/  USEL UR6, UR6, URZ, UP0 ;  /* 0x000000ff06067287 */ /* 0x000fc80008000000 */
[----:B------:R-:W-:Y:S01]  /*23b0*/  ULEA UR5, UR6, UR4, 0x3 ;  /* 0x0000000406057291 */ /* 0x000fe2000f8e18ff */
[----:B-1----:R-:W-:-:S04]  /*23c0*/  LOP3.LUT R2, R17, UR7, RZ, 0x3c, !PT ;  /* 0x0000000711027c12 */ /* 0x002fc8000f8e3cff */
[----:B------:R-:W-:-:S04]  /*23d0*/  SHF.L.U32 R3, R2, 0x1f, RZ ;  /* 0x0000001f02037819 */ /* 0x000fc800000006ff */
[----:B------:R-:W1:Y:S02]  /*23e0*/  SYNCS.PHASECHK.TRANS64.TRYWAIT P0, [UR5], R3 ;  /* 0x00000003ff0075a7 */ /* 0x000e640008001105 */
[----:B-1----:R-:W-:Y:S05]  /*23f0*/  @!P0 BRA `(.L_x_37) ;  /* 0x0000006c00708947 */ /* 0x002fea0003800000 */
.L_x_134:
[----:B------:R-:W-:-:S04]  /*2400*/  UIADD3 UR6, UPT, UPT, UR6, 0x1, URZ ;  /* 0x0000000106067890 */ /* 0x000fc8000fffe0ff */
[----:B------:R-:W-:-:S04]  /*2410*/  UISETP.NE.AND UP0, UPT, UR6, 0x6, UPT ;  /* 0x000000060600788c */ /* 0x000fc8000bf05270 */
[----:B------:R-:W-:Y:S02]  /*2420*/  USEL UR7, URZ, 0x1, UP0 ;  /* 0x00000001ff077887 */ /* 0x000fe40008000000 */
[----:B------:R-:W-:-:S04]  /*2430*/  USEL UR6, UR6, URZ, UP0 ;  /* 0x000000ff06067287 */ /* 0x000fc80008000000 */
[----:B------:R-:W-:Y:S01]  /*2440*/  ULEA UR5, UR6, UR4, 0x3 ;  /* 0x0000000406057291 */ /* 0x000fe2000f8e18ff */
[----:B------:R-:W-:-:S04]  /*2450*/  LOP3.LUT R2, R2, UR7, RZ, 0x3c, !PT ;  /* 0x0000000702027c12 */ /* 0x000fc8000f8e3cff */
[----:B-1----:R-:W-:-:S04]  /*2460*/  SHF.L.U32 R3, R2, 0x1f, RZ ;  /* 0x0000001f02037819 */ /* 0x002fc800000006ff */
[----:B------:R-:W1:Y:S02]  /*2470*/  SYNCS.PHASECHK.TRANS64.TRYWAIT P0, [UR5], R3 ;  /* 0x00000003ff0075a7 */ /* 0x000e640008001105 */
[----:B-1----:R-:W-:Y:S05]  /*2480*/  @!P0 BRA `(.L_x_38) ;  /* 0x0000006c00648947 */ /* 0x002fea0003800000 */
.L_x_136:
        /* <DEDUP_REMOVED lines=9> */
.L_x_138:
        /* <DEDUP_REMOVED lines=9> */
.L_x_140:
[----:B------:R-:W-:-:S04]  /*25b0*/  UIADD3 UR6, UPT, UPT, UR6, 0x1, URZ ;  /* 0x0000000106067890 */ /* 0x000fc8000fffe0ff */
[----:B------:R-:W-:-:S04]  /*25c0*/  UISETP.NE.AND UP0, UPT, UR6, 0x6, UPT ;  /* 0x000000060600788c */ /* 0x000fc8000bf05270 */
[----:B------:R-:W-:Y:S02]  /*25d0*/  USEL UR5, URZ, 0x1, UP0 ;  /* 0x00000001ff057887 */ /* 0x000fe40008000000 */
[----:B------:R-:W-:-:S04]  /*25e0*/  USEL UR6, UR6, URZ, UP0 ;  /* 0x000000ff06067287 */ /* 0x000fc80008000000 */
[----:B------:R-:W-:Y:S01]  /*25f0*/  ULEA UR6, UR6, UR4, 0x3 ;  /* 0x0000000406067291 */ /* 0x000fe2000f8e18ff */
[----:B------:R-:W-:-:S04]  /*2600*/  LOP3.LUT R2, R2, UR5, RZ, 0x3c, !PT ;  /* 0x0000000502027c12 */ /* 0x000fc8000f8e3cff */
[----:B------:R-:W-:Y:S01]  /*2610*/  SHF.L.U32 R2, R2, 0x1f, RZ ;  /* 0x0000001f02027819 */ /* 0x000fe200000006ff */
[----:B-1--4-:R-:W-:-:S07]  /*2620*/  IMAD.U32 R0, RZ, RZ, UR6 ;  /* 0x00000006ff007e24 */ /* 0x012fce000f8e00ff */
.L_x_41:
[----:B-1----:R1:W2:Y:S02]  /*2630*/  SYNCS.PHASECHK.TRANS64.TRYWAIT P0, [R0+URZ], R2 ;  /* 0x00000002000075a7 */ /* 0x0022a400080011ff */
[----:B--2---:R-:W-:Y:S05]  /*2640*/  @!P0 NANOSLEEP.SYNCS 0x989680 ;  /* 0x009896800000895d */ /* 0x004fea0003900000 */
[----:B------:R-:W2:Y:S02]  /*2650*/  @!P0 SYNCS.PHASECHK.TRANS64 P0, [R0+URZ], R2 ;  /* 0x00000002000085a7 */ /* 0x000ea400080010ff */
[----:B--2---:R-:W-:Y:S05]  /*2660*/  @P0 EXIT ;  /* 0x000000000000094d */ /* 0x004fea0003800000 */
[----:B------:R-:W-:Y:S05]  /*2670*/  BRA `(.L_x_41) ;  /* 0xfffffffc00ec7947 */ /* 0x000fea000383ffff */
.L_x_17:
[----:B------:R-:W-:-:S04]  /*2680*/  UISETP.NE.AND UP1, UPT, UR37, URZ, UPT ;  /* 0x000000ff2500728c */ /* 0x000fc8000bf25270 */
[----:B------:R-:W-:-:S09]  /*2690*/  UISETP.NE.OR UP1, UPT, UR8, 0x1, UP1 ;  /* 0x000000010800788c */ /* 0x000fd20008f25670 */
[----:B------:R-:W-:Y:S05]  /*26a0*/  BRA.U UP1, `(.L_x_42) ;  /* 0x0000000501487547 */ /* 0x000fea000b800000 */
[----:B------:R-:W-:Y:S01]  /*26b0*/  ISETP.NE.AND P2, PT, R2, RZ, PT ;  /* 0x000000ff0200720c */ /* 0x000fe20003f45270 */
[----:B------:R-:W-:Y:S01]  /*26c0*/  IMAD.MOV.U32 R12, RZ, RZ, 0x1 ;  /* 0x00000001ff0c7424 */ /* 0x000fe200078e00ff */
[----:B------:R-:W-:Y:S02]  /*26d0*/  CS2R R10, SRZ ;  /* 0x00000000000a7805 */ /* 0x000fe4000001ff00 */
[----:B------:R-:W-:Y:S01]  /*26e0*/  CS2R R8, SRZ ;  /* 0x0000000000087805 */ /* 0x000fe2000001ff00 */
[----:B------:R-:W-:Y:S01]  /*26f0*/  UMOV UR4, 0x400 ;  /* 0x0000040000047882 */ /* 0x000fe20000000000 */
[----:B------:R-:W-:Y:S01]  /*2700*/  UMOV UR6, URZ ;  /* 0x000000ff00067c82 */ /* 0x000fe20008000000 */
[----:B------:R-:W-:-:S12]  /*2710*/  ULEA UR37, UR37, UR4, 0x18 ;  /* 0x0000000425257291 */ /* 0x000fd8000f8ec0ff */
.L_x_46:
[----:B------:R-:W-:Y:S02]  /*2720*/  LEA R0, R8, UR37, 0x3 ;  /* 0x0000002508007c11 */ /* 0x000fe4000f8e18ff */
[----:B------:R-:W-:-:S03]  /*2730*/  SHF.L.U32 R4, R9, 0x1f, RZ ;  /* 0x0000001f09047819 */ /* 0x000fc600000006ff */
[----:B------:R-:W-:Y:S01]  /*2740*/  VIADD R5, R0, 0x120 ;  /* 0x0000012000057836 */ /* 0x000fe20000000000 */
[----:B------:R-:W1:Y:S02]  /*2750*/  SYNCS.PHASECHK.TRANS64.TRYWAIT P0, [R0+URZ+0x110], R4 ;  /* 0x00011004000075a7 */ /* 0x000e6400080011ff */
[----:B-1----:R-:W-:Y:S05]  /*2760*/  @!P0 BRA `(.L_x_43) ;  /* 0x0000006800f48947 */ /* 0x002fea0003800000 */
.L_x_141:
[----:B------:R-:W-:Y:S01]  /*2770*/  ULEA UR5, UR6, UR37, 0x3 ;  /* 0x0000002506057291 */ /* 0x000fe2000f8e18ff */
[----:B-1----:R-:W-:Y:S01]  /*2780*/  PRMT R0, RZ, 0x654, R5 ;  /* 0x00000654ff007816 */ /* 0x002fe20000000005 */
[----:B------:R-:W-:Y:S01]  /*2790*/  @!P2 IMAD.MOV.U32 R4, RZ, RZ, 0x10 ;  /* 0x00000010ff04a424 */ /* 0x000fe200078e00ff */
[----:B------:R-:W-:Y:S01]  /*27a0*/  SHF.L.U32 R5, R12, 0x1f, RZ ;  /* 0x0000001f0c057819 */ /* 0x000fe200000006ff */
[----:B------:R-:W-:Y:S01]  /*27b0*/  UIADD3 UR4, UPT, UPT, UR5, 0xb0, URZ ;  /* 0x000000b005047890 */ /* 0x000fe2000fffe0ff */
[----:B------:R1:W-:Y:S05]  /*27c0*/  SYNCS.ARRIVE.TRANS64.RED.A1T0 RZ, [R0+URZ], RZ ;  /* 0x000000ff00ff79a7 */ /* 0x0003ea00081004ff */
[----:B------:R-:W-:Y:S01]  /*27d0*/  IMAD.U32 R6, RZ, RZ, UR4 ;  /* 0x00000004ff067e24 */ /* 0x000fe2000f8e00ff */
[----:B------:R-:W2:Y:S04]  /*27e0*/  SYNCS.PHASECHK.TRANS64.TRYWAIT P0, [UR5+0xc0], R5 ;  /* 0x0000c005ff0075a7 */ /* 0x000ea80008001105 */
[----:B------:R-:W-:Y:S01]  /*27f0*/  PRMT R6, R2, 0x654, R6 ;  /* 0x0000065402067816 */ /* 0x000fe20000000006 */
[----:B-12---:R-:W-:Y:S06]  /*2800*/  @!P0 BRA `(.L_x_44) ;  /* 0x0000006800e08947 */ /* 0x006fec0003800000 */
.L_x_143:
[----:B------:R-:W-:Y:S01]  /*2810*/  ULEA UR4, UR6, UR37, 0x4 ;  /* 0x0000002506047291 */ /* 0x000fe2000f8e20ff */
[----:B------:R-:W-:Y:S01]  /*2820*/  SEL R3, R6, R3, !P2 ;  /* 0x0000000306037207 */ /* 0x000fe20005000000 */
[----:B------:R-:W-:Y:S01]  /*2830*/  UIADD3 UR5, UPT, UPT, UR5, 0xb0, URZ ;  /* 0x000000b005057890 */ /* 0x000fe2000fffe0ff */
[----:B-1----:R-:W-:Y:S01]  /*2840*/  LEA R0, R11, UR37, 0x3 ;  /* 0x000000250b007c11 */ /* 0x002fe2000f8e18ff */
[----:B------:R-:W-:Y:S01]  /*2850*/  UIADD3 UR4, UPT, UPT, UR4, 0x140, URZ ;  /* 0x0000014004047890 */ /* 0x000fe2000fffe0ff */
[----:B------:R1:W-:Y:S01]  /*2860*/  @!P2 SYNCS.ARRIVE.TRANS64.RED RZ, [R3+URZ], R4 ;  /* 0x0000000403ffa9a7 */ /* 0x0003e200080004ff */
[----:B------:R-:W-:Y:S01]  /*2870*/  UIADD3 UR6, UPT, UPT, UR6, 0x1, URZ ;  /* 0x0000000106067890 */ /* 0x000fe2000fffe0ff */
[----:B------:R-:W-:-:S03]  /*2880*/  VIADD R8, R8, 0x1 ;  /* 0x0000000108087836 */ /* 0x000fc60000000000 */
[----:B------:R-:W-:Y:S02]  /*2890*/  UISETP.NE.AND UP0, UPT, UR6, 0x2, UPT ;  /* 0x000000020600788c */ /* 0x000fe4000bf05270 */
[----:B------:R-:W-:Y:S01]  /*28a0*/  ISETP.NE.AND P0, PT, R8, 0x2, PT ;  /* 0x000000020800780c */ /* 0x000fe20003f05270 */
[----:B------:R-:W-:Y:S06]  /*28b0*/  UGETNEXTWORKID.BROADCAST [UR4], [UR5] ;  /* 0x00000000040073ca */ /* 0x000fec0008000100 */
[----:B------:R-:W-:Y:S02]  /*28c0*/  USEL UR4, URZ, 0x1, UP0 ;  /* 0x00000001ff047887 */ /* 0x000fe40008000000 */
[----:B------:R-:W-:-:S04]  /*28d0*/  USEL UR6, UR6, URZ, UP0 ;  /* 0x000000ff06067287 */ /* 0x000fc80008000000 */
[----:B------:R-:W-:Y:S02]  /*28e0*/  LOP3.LUT R12, R12, UR4, RZ, 0x3c, !PT ;  /* 0x000000040c0c7c12 */ /* 0x000fe4000f8e3cff */
[----:B-1----:R-:W-:-:S04]  /*28f0*/  SHF.L.U32 R4, R10, 0x1f, RZ ;  /* 0x0000001f0a047819 */ /* 0x002fc800000006ff */
[----:B------:R-:W1:Y:S02]  /*2900*/  SYNCS.PHASECHK.TRANS64.TRYWAIT P1, [R0+URZ+0xb0], R4 ;  /* 0x0000b004000075a7 */ /* 0x000e6400080211ff */
[----:B-1----:R-:W-:Y:S05]  /*2910*/  @!P1 BRA `(.L_x_45) ;  /* 0x0000006800b49947 */ /* 0x002fea0003800000 */
.L_x_144:
[C---:B-1----:R-:W-:Y:S01]  /*2920*/  LEA R4, R11.reuse, UR37, 0x4 ;  /* 0x000000250b047c11 */ /* 0x042fe2000f8e20ff */
[----:B------:R-:W-:Y:S01]  /*2930*/  VIADD R0, R0, 0xc0 ;  /* 0x000000c000007836 */ /* 0x000fe20000000000 */
[----:B------:R-:W-:Y:S01]  /*2940*/  SEL R8, R8, RZ, P0 ;  /* 0x000000ff08087207 */ /* 0x000fe20000000000 */
[----:B------:R-:W-:-:S03]  /*2950*/  VIADD R11, R11, 0x1 ;  /* 0x000000010b0b7836 */ /* 0x000fc60000000000 */
[----:B------:R-:W1:Y:S01]  /*2960*/  LDS.128 R4, [R4+0x140] ;  /* 0x0001400004047984 */ /* 0x000e620000000c00 */
[----:B------:R-:W-:Y:S02]  /*2970*/  PRMT R0, RZ, 0x654, R0 ;  /* 0x00000654ff007816 */ /* 0x000fe40000000000 */
[C---:B------:R-:W-:Y:S01]  /*2980*/  ISETP.NE.AND P1, PT, R11.reuse, 0x2, PT ;  /* 0x000000020b00780c */ /* 0x040fe20003f25270 */
[----:B------:R-:W-:Y:S01]  /*2990*/  @!PT LDS RZ, [RZ] ;  /* 0x00000000fffff984 */ /* 0x000fe20000000800 */
[----:B------:R-:W-:Y:S01]  /*29a0*/  @!PT LDS RZ, [RZ] ;  /* 0x00000000fffff984 */ /* 0x000fe20000000800 */
[----:B------:R-:W-:Y:S01]  /*29b0*/  @!PT LDS RZ, [RZ] ;  /* 0x00000000fffff984 */ /* 0x000fe20000000800 */
[----:B------:R-:W-:Y:S01]  /*29c0*/  @!PT LDS RZ, [RZ] ;  /* 0x00000000fffff984 */ /* 0x000fe20000000800 */
[----:B------:R2:W-:Y:S06]  /*29d0*/  MEMBAR.ALL.CTA ;  /* 0x0000000000007992 */ /* 0x0005ec0000008000 */
[----:B--2---:R-:W2:Y:S01]  /*29e0*/  FENCE.VIEW.ASYNC.S ;  /* 0x00000000000073c6 */ /* 0x004ea20000000000 */
[----:B------:R-:W-:Y:S01]  /*29f0*/  SEL R11, R11, RZ, P1 ;  /* 0x000000ff0b0b7207 */ /* 0x000fe20000800000 */
[----:B--2---:R2:W-:Y:S01]  /*2a00*/  SYNCS.ARRIVE.TRANS64.RED.A1T0 RZ, [R0+URZ], RZ ;  /* 0x000000ff00ff79a7 */ /* 0x0045e200081004ff */
[----:B-1----:R-:W-:-:S02]  /*2a10*/  LOP3.LUT P3, RZ, R6, 0x1, RZ, 0xc0, !PT ;  /* 0x0000000106ff7812 */ /* 0x002fc4000786c0ff */
[----:B------:R-:W-:-:S04]  /*2a20*/  SEL R4, RZ, 0x1, P1 ;  /* 0x00000001ff047807 */ /* 0x000fc80000800000 */
[----:B------:R-:W-:Y:S02]  /*2a30*/  LOP3.LUT R10, R10, R4, RZ, 0x3c, !PT ;  /* 0x000000040a0a7212 */ /* 0x000fe400078e3cff */
[----:B--2---:R-:W-:-:S04]  /*2a40*/  SEL R0, RZ, 0x1, P0 ;  /* 0x00000001ff007807 */ /* 0x004fc80000000000 */
[----:B------:R-:W-:Y:S01]  /*2a50*/  LOP3.LUT R9, R9, R0, RZ, 0x3c, !PT ;  /* 0x0000000009097212 */ /* 0x000fe200078e3cff */
[----:B------:R-:W-:Y:S06]  /*2a60*/  @P3 BRA `(.L_x_46) ;  /* 0xfffffffc002c3947 */ /* 0x000fec000383ffff */
[----:B------:R-:W-:Y:S01]  /*2a70*/  ULEA UR5, UR6, UR37, 0x3 ;  /* 0x0000002506057291 */ /* 0x000fe2000f8e18ff */
[----:B------:R-:W-:-:S08]  /*2a80*/  SHF.L.U32 R2, R12, 0x1f, RZ ;  /* 0x0000001f0c027819 */ /* 0x000fd000000006ff */
[----:B------:R-:W1:Y:S02]  /*2a90*/  SYNCS.PHASECHK.TRANS64 P0, [UR5+0xc0], R2 ;  /* 0x0000c002ff0075a7 */ /* 0x000e640008001005 */
[----:B-1----:R-:W-:Y:S05]  /*2aa0*/  @P0 BRA `(.L_x_47) ;  /* 0x0000000000080947 */ /* 0x002fea0003800000 */
[----:B------:R-:W1:Y:S02]  /*2ab0*/  SYNCS.PHASECHK.TRANS64.TRYWAIT P0, [UR5+0xc0], R2 ;  /* 0x0000c002ff0075a7 */ /* 0x000e640008001105 */
[----:B-1----:R-:W-:Y:S05]  /*2ac0*/  @!P0 BRA `(.L_x_48) ;  /* 0x00000068005c8947 */ /* 0x002fea0003800000 */
.L_x_47:
[----:B------:R-:W-:-:S04]  /*2ad0*/  UIADD3 UR4, UPT, UPT, UR6, 0x1, URZ ;  /* 0x0000000106047890 */ /* 0x000fc8000fffe0ff */
[----:B------:R-:W-:-:S04]  /*2ae0*/  UISETP.NE.AND UP0, UPT, UR4, 0x2, UPT ;  /* 0x000000020400788c */ /* 0x000fc8000bf05270 */
[----:B------:R-:W-:Y:S02]  /*2af0*/  USEL UR7, URZ, 0x1, UP0 ;  /* 0x00000001ff077887 */ /* 0x000fe40008000000 */
[----:B------:R-:W-:-:S04]  /*2b00*/  USEL UR4, UR4, URZ, UP0 ;  /* 0x000000ff04047287 */ /* 0x000fc80008000000 */
[----:B------:R-:W-:Y:S01]  /*2b10*/  ULEA UR4, UR4, UR37, 0x3 ;  /* 0x0000002504047291 */ /* 0x000fe2000f8e18ff */
[----:B-1----:R-:W-:-:S04]  /*2b20*/  LOP3.LUT R2, R12, UR7, RZ, 0x3c, !PT ;  /* 0x000000070c027c12 */ /* 0x002fc8000f8e3cff */
[----:B------:R-:W-:-:S04]  /*2b30*/  SHF.L.U32 R0, R2, 0x1f, RZ ;  /* 0x0000001f02007819 */ /* 0x000fc800000006ff */
[----:B------:R-:W1:Y:S02]  /*2b40*/  SYNCS.PHASECHK.TRANS64 P0, [UR4+0xc0], R0 ;  /* 0x0000c000ff0075a7 */ /* 0x000e640008001004 */
[----:B-1----:R-:W-:Y:S05]  /*2b50*/  @P0 EXIT ;  /* 0x000000000000094d */ /* 0x002fea0003800000 */
[----:B------:R-:W-:Y:S02]  /*2b60*/  SHF.L.U32 R2, R2, 0x1f, RZ ;  /* 0x0000001f02027819 */ /* 0x000fe400000006ff */
[----:B------:R-:W-:-:S07]  /*2b70*/  MOV R0, UR4 ;  /* 0x0000000400007c02 */ /* 0x000fce0008000f00 */
.L_x_49:
[----:B-1----:R1:W2:Y:S02]  /*2b80*/  SYNCS.PHASECHK.TRANS64.TRYWAIT P0, [R0+URZ+0xc0], R2 ;  /* 0x0000c002000075a7 */ /* 0x0022a400080011ff */
[----:B--2---:R-:W-:Y:S05]  /*2b90*/  @!P0 NANOSLEEP.SYNCS 0x989680 ;  /* 0x009896800000895d */ /* 0x004fea0003900000 */
[----:B------:R-:W2:Y:S02]  /*2ba0*/  @!P0 SYNCS.PHASECHK.TRANS64 P0, [R0+URZ+0xc0], R2 ;  /* 0x0000c002000085a7 */ /* 0x000ea400080010ff */
[----:B--2---:R-:W-:Y:S05]  /*2bb0*/  @P0 EXIT ;  /* 0x000000000000094d */ /* 0x004fea0003800000 */
[----:B------:R-:W-:Y:S05]  /*2bc0*/  BRA `(.L_x_49) ;  /* 0xfffffffc00ec7947 */ /* 0x000fea000383ffff */
.L_x_42:
[----:B------:R-:W-:-:S09]  /*2bd0*/  UISETP.NE.AND UP1, UPT, UR8, URZ, UPT ;  /* 0x000000ff0800728c */ /* 0x000fd2000bf25270 */
[----:B------:R-:W-:Y:S05]  /*2be0*/  BRA.U UP1, `(.L_x_50) ;  /* 0x0000000d01787547 */ /* 0x000fea000b800000 */
[----:B------:R-:W-:Y:S01]  /*2bf0*/  UMOV UR4, 0x40 ;  /* 0x0000004000047882 */ /* 0x000fe20000000000 */
[----:B------:R-:W-:Y:S01]  /*2c00*/  NOP ;  /* 0x0000000000007918 */ /* 0x000fe20000000000 */
[----:B------:R-:W-:Y:S01]  /*2c10*/  ULEA UR4, UR37, UR4, 0x18 ;  /* 0x0000000425047291 */ /* 0x000fe2000f8ec0ff */
[----:B------:R-:W-:Y:S02]  /*2c20*/  UMOV UR5, 0x400 ;  /* 0x0000040000057882 */ /* 0x000fe40000000000 */
[----:B------:R-:W-:-:S06]  /*2c30*/  ULEA UR37, UR37, UR5, 0x18 ;  /* 0x0000000525257291 */ /* 0x000fcc000f8ec0ff */
[----:B------:R-:W1:Y:S02]  /*2c40*/  LDS.U8 R0, [UR4+0x1c] ;  /* 0x00001c04ff007984 */ /* 0x000e640008000000 */
[----:B-1----:R-:W-:-:S13]  /*2c50*/  ISETP.NE.AND P0, PT, R0, RZ, PT ;  /* 0x000000ff0000720c */ /* 0x002fda0003f05270 */
[----:B------:R-:W-:Y:S05]  /*2c60*/  @P0 BRA `(.L_x_51) ;  /* 0x0000000000580947 */ /* 0x000fea0003800000 */
[----:B------:R-:W-:-:S13]  /*2c70*/  ELECT P0, URZ, PT ;  /* 0x0000000000ff782f */ /* 0x000fda0003800000 */
[----:B------:R-:W-:Y:S05]  /*2c80*/  @!P0 BRA `(.L_x_52) ;  /* 0x0000000000608947 */ /* 0x000fea0003800000 */
[----:B------:R-:W-:Y:S01]  /*2c90*/  UMOV UR5, 0x10 ;  /* 0x0000001000057882 */ /* 0x000fe20000000000 */
[----:B------:R-:W-:Y:S01]  /*2ca0*/  HFMA2 R0, -RZ, RZ, 0, 5.9604644775390625e-08 ;  /* 0x00000001ff007431 */ /* 0x000fe200000001ff */
[----:B------:R-:W-:-:S03]  /*2cb0*/  MOV R2, 0xffff ;  /* 0x0000ffff00027802 */ /* 0x000fc60000000f00 */
[----:B------:R-:W-:Y:S04]  /*2cc0*/  DEPBAR.LE SB1, 0x36 ;  /* 0x00009d800000791a */ /* 0x000fe80000000000 */
[----:B------:R-:W1:Y:S02]  /*2cd0*/  UTCATOMSWS.FIND_AND_SET.ALIGN UP0, UR5, UR5 ;  /* 0x00000005000575e3 */ /* 0x000e640008000800 */
[----:B-1----:R-:W-:Y:S01]  /*2ce0*/  MOV R3, UR5 ;  /* 0x0000000500037c02 */ /* 0x002fe20008000f00 */
[----:B------:R-:W-:Y:S06]  /*2cf0*/  BRA.U UP0, `(.L_x_53) ;  /* 0x0000000100187547 */ /* 0x000fec000b800000 */
.L_x_54:
[----:B------:R-:W-:Y:S05]  /*2d00*/  NANOSLEEP 0x64 ;  /* 0x000000640000795d */ /* 0x000fea0003800000 */
[----:B------:R-:W-:-:S05]  /*2d10*/  UMOV UR5, 0x10 ;  /* 0x0000001000057882 */ /* 0x000fca0000000000 */
[----:B------:R-:W-:Y:S04]  /*2d20*/  DEPBAR.LE SB1, 0x36 ;  /* 0x00009d800000791a */ /* 0x000fe80000000000 */
[----:B------:R-:W1:Y:S02]  /*2d30*/  UTCATOMSWS.FIND_AND_SET.ALIGN UP0, UR5, UR5 ;  /* 0x00000005000575e3 */ /* 0x000e640008000800 */
[----:B-1----:R-:W-:Y:S01]  /*2d40*/  MOV R3, UR5 ;  /* 0x0000000500037c02 */ /* 0x002fe20008000f00 */
[----:B------:R-:W-:Y:S05]  /*2d50*/  BRA.U !UP0, `(.L_x_54) ;  /* 0xfffffffd08e87547 */ /* 0x000fea000b83ffff */
.L_x_53:
[-C--:B------:R-:W-:Y:S02]  /*2d60*/  SHF.L.U32 R2, R2, R3.reuse, RZ ;  /* 0x0000000302027219 */ /* 0x080fe400000006ff */
[----:B------:R-:W-:Y:S01]  /*2d70*/  SHF.L.U32 R0, R0, R3, RZ ;  /* 0x0000000300007219 */ /* 0x000fe200000006ff */
[----:B------:R-:W-:Y:S02]  /*2d80*/  IMAD.SHL.U32 R3, R3, 0x20, RZ ;  /* 0x0000002003037824 */ /* 0x000fe400078e00ff */
[----:B------:R1:W-:Y:S04]  /*2d90*/  ATOMS.OR RZ, [UR4+0x14], R2 ;  /* 0x00001402ffff798c */ /* 0x0003e8000b000004 */
[----:B------:R1:W-:Y:S04]  /*2da0*/  ATOMS.OR RZ, [UR4+0x18], R0 ;  /* 0x00001800ffff798c */ /* 0x0003e8000b000004 */
[----:B------:R1:W-:Y:S01]  /*2db0*/  STS [UR37+0x160], R3 ;  /* 0x00016003ff007988 */ /* 0x0003e20008000825 */
[----:B------:R-:W-:Y:S05]  /*2dc0*/  BRA `(.L_x_52) ;  /* 0x0000000000107947 */ /* 0x000fea0003800000 */
.L_x_51:
[----:B------:R-:W-:Y:S02]  /*2dd0*/  MOV R0, 0xffffffff ;  /* 0xffffffff00007802 */ /* 0x000fe40000000f00 */
[----:B------:R-:W-:-:S03]  /*2de0*/  MOV R2, 0x2e10 ;  /* 0x00002e1000027802 */ /* 0x000fc60000000f00 */
[----:B------:R1:W-:Y:S04]  /*2df0*/  STS [UR37+0x160], R0 ;  /* 0x00016000ff007988 */ /* 0x0003e80008000825 */
[----:B-1-3-5:R-:W-:Y:S05]  /*2e00*/  CALL.REL.NOINC `($__internal_1_$__cuda_sm10x_tcgen05_guardrail_trap_phase_invalid_during_alloc) ;  /* 0x0000006c00a07944 */ /* 0x02afea0003c00000 */
.L_x_52:
[----:B------:R-:W-:Y:S05]  /*2e10*/  WARPSYNC.ALL ;  /* 0x0000000000007948 */ /* 0x000fea0003800000 */
[----:B------:R-:W2:Y:S01]  /*2e20*/  S2UR UR6, SR_CgaCtaId ;  /* 0x00000000000679c3 */ /* 0x000ea20000008800 */
[----:B------:R-:W-:Y:S01]  /*2e30*/  UMOV UR4, 0x400 ;  /* 0x0000040000047882 */ /* 0x000fe20000000000 */
[----:B------:R-:W-:-:S06]  /*2e40*/  NOP ;  /* 0x0000000000007918 */ /* 0x000fcc0000000000 */
[----:B------:R-:W-:Y:S06]  /*2e50*/  BAR.ARV 0x6, 0xa0 ;  /* 0x0182800000007b1d */ /* 0x000fec0000002000 */
[----:B------:R-:W4:Y:S01]  /*2e60*/  LDCU UR7, c[0x0][0x38c] ;  /* 0x00007180ff0777ac */ /* 0x000f220008000800 */
[----:B------:R-:W-:Y:S01]  /*2e70*/  IMAD.MOV.U32 R11, RZ, RZ, 0x1 ;  /* 0x00000001ff0b7424 */ /* 0x000fe200078e00ff */
[----:B------:R-:W-:Y:S01]  /*2e80*/  CS2R R8, SRZ ;  /* 0x0000000000087805 */ /* 0x000fe2000001ff00 */
[----:B------:R-:W-:Y:S01]  /*2e90*/  IMAD.MOV.U32 R10, RZ, RZ, RZ ;  /* 0x000000ffff0a7224 */ /* 0x000fe200078e00ff */
[----:B------:R-:W-:Y:S01]  /*2ea0*/  UMOV UR18, URZ ;  /* 0x000000ff00127c82 */ /* 0x000fe20008000000 */
[----:B------:R-:W-:Y:S01]  /*2eb0*/  UMOV UR17, URZ ;  /* 0x000000ff00117c82 */ /* 0x000fe20008000000 */
[----:B------:R-:W-:Y:S01]  /*2ec0*/  UMOV UR20, 0x0 ;  /* 0x0000000000147882 */ /* 0x000fe20000000000 */
[----:B------:R-:W-:Y:S01]  /*2ed0*/  UMOV UR21, 0x4400010 ;  /* 0x0440001000157882 */ /* 0x000fe20000000000 */
[----:B--2---:R-:W-:Y:S01]  /*2ee0*/  ULEA UR6, UR6, UR4, 0x18 ;  /* 0x0000000406067291 */ /* 0x004fe2000f8ec0ff */
[----:B------:R-:W2:Y:S03]  /*2ef0*/  LDCU UR4, c[0x0][0x38c] ;  /* 0x00007180ff0477ac */ /* 0x000ea60008000800 */
[----:B------:R-:W-:-:S02]  /*2f00*/  UIADD3 UR11, UPT, UPT, UR6, 0x6400, URZ ;  /* 0x00006400060b7890 */ /* 0x000fc4000fffe0ff */
[----:B----4-:R-:W-:-:S03]  /*2f10*/  UIADD3 UR7, UPT, UPT, UR7, 0x1f, URZ ;  /* 0x0000001f07077890 */ /* 0x010fc6000fffe0ff */
[----:B-1----:R-:W1:Y:S01]  /*2f20*/  LDS R0, [UR6+0x160] ;  /* 0x00016006ff007984 */ /* 0x002e620008000800 */
[----:B------:R-:W-:Y:S02]  /*2f30*/  UIADD3 UR12, UPT, UPT, UR6, 0x9400, URZ ;  /* 0x00009400060c7890 */ /* 0x000fe4000fffe0ff */
[----:B------:R-:W-:Y:S02]  /*2f40*/  USHF.R.S32.HI UR5, URZ, 0x1f, UR7 ;  /* 0x0000001fff057899 */ /* 0x000fe40008011407 */
[----:B------:R-:W-:Y:S02]  /*2f50*/  USHF.R.U32.HI UR11, URZ, 0x4, UR11 ;  /* 0x00000004ff0b7899 */ /* 0x000fe4000801160b */
[----:B------:R-:W-:Y:S02]  /*2f60*/  ULEA.HI UR5, UR5, UR7, URZ, 0x5 ;  /* 0x0000000705057291 */ /* 0x000fe4000f8f28ff */
[----:B------:R-:W-:Y:S02]  /*2f70*/  USHF.R.U32.HI UR12, URZ, 0x4, UR12 ;  /* 0x00000004ff0c7899 */ /* 0x000fe4000801160c */
[----:B------:R-:W-:-:S02]  /*2f80*/  USHF.R.S32.HI UR5, URZ, 0x5, UR5 ;  /* 0x00000005ff057899 */ /* 0x000fc40008011405 */
[----:B------:R-:W-:Y:S02]  /*2f90*/  ULOP3.LUT UR11, UR11, 0x3fff, URZ, 0xc0, !UPT ;  /* 0x00003fff0b0b7892 */ /* 0x000fe4000f8ec0ff */
[----:B------:R-:W-:Y:S02]  /*2fa0*/  UISETP.LT.AND UP0, UPT, UR5, 0x1, UPT ;  /* 0x000000010500788c */ /* 0x000fe4000bf01270 */
[----:B------:R-:W-:Y:S02]  /*2fb0*/  ULOP3.LUT UR12, UR12, 0x3fff, URZ, 0xc0, !UPT ;  /* 0x00003fff0c0c7892 */ /* 0x000fe4000f8ec0ff */
[----:B------:R-:W-:Y:S02]  /*2fc0*/  USEL UR10, UR5, 0x1, !UP0 ;  /* 0x00000001050a7887 */ /* 0x000fe4000c000000 */
[----:B------:R-:W-:Y:S02]  /*2fd0*/  ULOP3.LUT UR11, UR11, 0x10000, URZ, 0xfc, !UPT ;  /* 0x000100000b0b7892 */ /* 0x000fe4000f8efcff */
[----:B------:R-:W-:-:S02]  /*2fe0*/  ULOP3.LUT UR12, UR12, 0x10000, URZ, 0xfc, !UPT ;  /* 0x000100000c0c7892 */ /* 0x000fc4000f8efcff */
[----:B------:R-:W-:Y:S02]  /*2ff0*/  UIADD3 UR10, UPT, UPT, -UR10, URZ, URZ ;  /* 0x000000ff0a0a7290 */ /* 0x000fe4000fffe1ff */
[----:B--2---:R-:W-:Y:S01]  /*3000*/  UISETP.GE.AND UP3, UPT, UR4, 0x1, UPT ;  /* 0x000000010400788c */ /* 0x004fe2000bf66270 */
[----:B-1----:R-:W-:-:S15]  /*3010*/  R2UR UR19, R0 ;  /* 0x00000000001372ca */ /* 0x002fde00000e0000 */
.L_x_61:
[----:B------:R-:W-:Y:S02]  /*3020*/  LEA R0, R10, UR6, 0x3 ;  /* 0x000000060a007c11 */ /* 0x000fe4000f8e18ff */
[----:B------:R-:W-:Y:S02]  /*3030*/  SHF.L.U32 R2, R9, 0x1f, RZ ;  /* 0x0000001f09027819 */ /* 0x000fe400000006ff */
[----:B------:R-:W-:Y:S01]  /*3040*/  PLOP3.LUT P0, PT, PT, PT, UP3, 0x80, 0x8 ;  /* 0x000000000008781c */ /* 0x000fe20003f0f038 */
[----:B------:R-:W-:Y:S01]  /*3050*/  VIADD R3, R0, 0xc0 ;  /* 0x000000c000037836 */ /* 0x000fe20000000000 */
[----:B-1----:R-:W1:Y:S02]  /*3060*/  SYNCS.PHASECHK.TRANS64.TRYWAIT P1, [R0+URZ+0xb0], R2 ;  /* 0x0000b002000075a7 */ /* 0x002e6400080211ff */
[----:B-1--4-:R-:W-:Y:S09]  /*3070*/  @!P1 BRA `(.L_x_55) ;  /* 0x0000006400089947 */ /* 0x012ff20003800000 */
.L_x_146:
[----:B------:R-:W-:Y:S01]  /*3080*/  LEA R4, R10, UR6, 0x4 ;  /* 0x000000060a047c11 */ /* 0x000fe2000f8e20ff */
[----:B------:R-:W-:Y:S01]  /*3090*/  @UP3 ULEA UR4, UR17, UR6, 0x3 ;  /* 0x0000000611043291 */ /* 0x000fe2000f8e18ff */
[----:B------:R-:W-:Y:S01]  /*30a0*/  PLOP3.LUT P2, PT, PT, PT, PT, 0x80, 0x8 ;  /* 0x000000000008781c */ /* 0x000fe20003f4f070 */
[----:B------:R-:W-:Y:S01]  /*30b0*/  ULEA UR9, UR18, UR6, 0x3 ;  /* 0x0000000612097291 */ /* 0x000fe2000f8e18ff */
[----:B------:R-:W-:Y:S02]  /*30c0*/  PRMT R3, RZ, 0x654, R3 ;  /* 0x00000654ff037816 */ /* 0x000fe40000000003 */
[----:B------:R-:W2:Y:S01]  /*30d0*/  LDS.128 R4, [R4+0x140] ;  /* 0x0001400004047984 */ /* 0x000ea20000000c00 */
[----:B-1----:R-:W-:Y:S02]  /*30e0*/  @P0 SHF.L.U32 R2, R8, 0x1f, RZ ;  /* 0x0000001f08020819 */ /* 0x002fe400000006ff */
[----:B------:R-:W-:Y:S01]  /*30f0*/  SHF.L.U32 R0, R11, 0x1f, RZ ;  /* 0x0000001f0b007819 */ /* 0x000fe200000006ff */
[----:B------:R-:W-:Y:S01]  /*3100*/  @!PT LDS RZ, [RZ] ;  /* 0x00000000fffff984 */ /* 0x000fe20000000800 */
[----:B------:R-:W-:Y:S01]  /*3110*/  @!PT LDS RZ, [RZ] ;  /* 0x00000000fffff984 */ /* 0x000fe20000000800 */
[----:B------:R-:W-:Y:S01]  /*3120*/  @!PT LDS RZ, [RZ] ;  /* 0x00000000fffff984 */ /* 0x000fe20000000800 */
[----:B------:R-:W-:Y:S01]  /*3130*/  @!PT LDS RZ, [RZ] ;  /* 0x00000000fffff984 */ /* 0x000fe20000000800 */
[----:B------:R1:W-:Y:S06]  /*3140*/  MEMBAR.ALL.CTA ;  /* 0x0000000000007992 */ /* 0x0003ec0000008000 */
[----:B-1----:R-:W1:Y:S02]  /*3150*/  FENCE.VIEW.ASYNC.S ;  /* 0x00000000000073c6 */ /* 0x002e640000000000 */
[----:B-1----:R1:W-:Y:S01]  /*3160*/  SYNCS.ARRIVE.TRANS64.RED.A1T0 RZ, [R3+URZ], RZ ;  /* 0x000000ff03ff79a7 */ /* 0x0023e200081004ff */
[----:B------:R1:W4:Y:S01]  /*3170*/  @P0 SYNCS.PHASECHK.TRANS64.TRYWAIT P2, [UR4], R2 ;  /* 0x00000002ff0005a7 */ /* 0x0003220008041104 */
[----:B--2---:R-:W-:Y:S01]  /*3180*/  LOP3.LUT P1, RZ, R6, 0x1, RZ, 0xc0, !PT ;  /* 0x0000000106ff7812 */ /* 0x004fe2000782c0ff */
[----:B------:R-:W2:Y:S02]  /*3190*/  SYNCS.PHASECHK.TRANS64.TRYWAIT P0, [UR9+0xf0], R0 ;  /* 0x0000f000ff0075a7 */ /* 0x000ea40008001109 */
[----:B-12-4-:R-:W-:Y:S10]  /*31a0*/  @!P0 BRA `(.L_x_56) ;  /* 0x0000006000d08947 */ /* 0x016ff40003800000 */
.L_x_148:
[----:B------:R-:W-:Y:S01]  /*31b0*/  IADD3 R10, PT, PT, R10, 0x1, RZ ;  /* 0x000000010a0a7810 */ /* 0x000fe20007ffe0ff */
[----:B------:R-:W-:Y:S06]  /*31c0*/  BRA.U !UP3, `(.L_x_57) ;  /* 0x000000010ba07547 */ /* 0x000fec000b800000 */
[----:B------:R-:W-:Y:S02]  /*31d0*/  ULEA.HI UR8, UR18, UR18, URZ, 0x1 ;  /* 0x0000001212087291 */ /* 0x000fe4000f8f08ff */
[----:B------:R-:W-:Y:S02]  /*31e0*/  UPLOP3.LUT UP4, UPT, UPT, UPT, UPT, 0x40, 0x4 ;  /* 0x000000000004789c */ /* 0x000fe40003f8e870 */
[----:B------:R-:W-:Y:S02]  /*31f0*/  USHF.L.U32 UR4, UR8, 0x7, URZ ;  /* 0x0000000708047899 */ /* 0x000fe400080006ff */
[----:B------:R-:W-:Y:S02]  /*3200*/  ULOP3.LUT UR8, UR8, 0xffe, URZ, 0xc0, !UPT ;  /* 0x00000ffe08087892 */ /* 0x000fe4000f8ec0ff */
[----:B------:R-:W-:Y:S02]  /*3210*/  ULOP3.LUT UR4, UR4, 0xffffff00, URZ, 0xc0, !UPT ;  /* 0xffffff0004047892 */ /* 0x000fe4000f8ec0ff */
[----:B------:R-:W-:-:S02]  /*3220*/  UIADD3 UR8, UPT, UPT, -UR8, UR18, URZ ;  /* 0x0000001208087290 */ /* 0x000fc4000fffe1ff */
[----:B------:R-:W-:Y:S01]  /*3230*/  UIADD3 UR4, UPT, UPT, UR19, UR4, URZ ;  /* 0x0000000413047290 */ /* 0x000fe2000fffe0ff */
[----:B------:R-:W-:Y:S01]  /*3240*/  UMOV UR16, UR10 ;  /* 0x0000000a00107c82 */ /* 0x000fe20008000000 */
[----:B------:R-:W-:Y:S02]  /*3250*/  UMOV UR15, UR5 ;  /* 0x00000005000f7c82 */ /* 0x000fe40008000000 */
[----:B------:R-:W-:Y:S01]  /*3260*/  ULEA UR8, UR8, UR4, 0x14 ;  /* 0x0000000408087291 */ /* 0x000fe2000f8ea0ff */
[----:B------:R-:W-:-:S11]  /*3270*/  UMOV UR14, UR17 ;  /* 0x00000011000e7c82 */ /* 0x000fd60008000000 */
.L_x_60:
[----:B------:R-:W-:Y:S02]  /*3280*/  UIADD3 UR16, UPT, UPT, UR16, 0x1, URZ ;  /* 0x0000000110107890 */ /* 0x000fe4000fffe0ff */
[----:B--2---:R-:W-:Y:S02]  /*3290*/  ULEA UR7, UR14, UR6, 0x3 ;  /* 0x000000060e077291 */ /* 0x004fe4000f8e18ff */
[----:B------:R-:W-:Y:S01]  /*32a0*/  UISETP.NE.AND UP0, UPT, UR16, URZ, UPT ;  /* 0x000000ff1000728c */ /* 0x000fe2000bf05270 */
[----:B----4-:R-:W-:Y:S10]  /*32b0*/  @P2 BRA `(.L_x_58) ;  /* 0x00000000000c2947 */ /* 0x010ff40003800000 */
[----:B-1----:R-:W-:Y:S04]  /*32c0*/  SHF.L.U32 R2, R8, 0x1f, RZ ;  /* 0x0000001f08027819 */ /* 0x002fe800000006ff */
[----:B------:R-:W1:Y:S02]  /*32d0*/  SYNCS.PHASECHK.TRANS64.TRYWAIT P0, [UR7], R2 ;  /* 0x00000002ff0075a7 */ /* 0x000e640008001107 */
[----:B-1----:R-:W-:Y:S05]  /*32e0*/  @!P0 BRA `(.L_x_59) ;  /* 0x0000006000988947 */ /* 0x002fea0003800000 */
.L_x_58:
[----:B------:R-:W-:Y:S01]  /*32f0*/  UISETP.NE.AND UP1, UPT, UR15, 0x1, UPT ;  /* 0x000000010f00788c */ /* 0x000fe2000bf25270 */
[----:B------:R-:W-:Y:S01]  /*3300*/  PLOP3.LUT P2, PT, PT, PT, PT, 0x80, 0x8 ;  /* 0x000000000008781c */ /* 0x000fe20003f4f070 */
[----:B------:R-:W-:Y:S02]  /*3310*/  UIADD3 UR17, UPT, UPT, UR14, 0x1, URZ ;  /* 0x000000010e117890 */ /* 0x000fe4000fffe0ff */
[----:B------:R-:W-:Y:S02]  /*3320*/  ULEA UR22, UR14, UR12, 0x9 ;  /* 0x0000000c0e167291 */ /* 0x000fe4000f8e48ff */
[----:B------:R-:W-:Y:S01]  /*3330*/  UISETP.NE.AND UP2, UPT, UR17, 0x6, UPT ;  /* 0x000000061100788c */ /* 0x000fe2000bf45270 */
[----:B------:R-:W-:Y:S01]  /*3340*/  PLOP3.LUT P0, PT, PT, PT, UP1, 0x80, 0x8 ;  /* 0x000000000008781c */ /* 0x000fe20003f0f018 */
[----:B------:R-:W-:Y:S02]  /*3350*/  ULEA UR24, UR14, UR11, 0x7 ;  /* 0x0000000b0e187291 */ /* 0x000fe4000f8e38ff */
[----:B------:R-:W-:Y:S02]  /*3360*/  USEL UR13, URZ, 0x1, UP2 ;  /* 0x00000001ff0d7887 */ /* 0x000fe40009000000 */
[----:B------:R-:W-:Y:S02]  /*3370*/  USEL UR17, UR17, URZ, UP2 ;  /* 0x000000ff11117287 */ /* 0x000fe40009000000 */
[----:B------:R-:W-:Y:S02]  /*3380*/  UIADD3 UR7, UPT, UPT, UR7, 0x30, URZ ;  /* 0x0000003007077890 */ /* 0x000fe4000fffe0ff */
[----:B------:R-:W-:Y:S01]  /*3390*/  @UP1 ULEA UR4, UR17, UR6, 0x3 ;  /* 0x0000000611041291 */ /* 0x000fe2000f8e18ff */
[----:B------:R-:W-:Y:S01]  /*33a0*/  LOP3.LUT R8, R8, UR13, RZ, 0x3c, !PT ;  /* 0x0000000d08087c12 */ /* 0x000fe2000f8e3cff */
[----:B------:R-:W-:Y:S01]  /*33b0*/  UMOV UR23, 0xc0004010 ;  /* 0xc000401000177882 */ /* 0x000fe20000000000 */
[----:B------:R-:W-:Y:S01]  /*33c0*/  UMOV UR25, 0xc0004010 ;  /* 0xc000401000197882 */ /* 0x000fe20000000000 */
[----:B------:R-:W-:Y:S01]  /*33d0*/  UIADD3 UR15, UPT, UPT, UR15, -0x1, URZ ;  /* 0xffffffff0f0f7890 */ /* 0x000fe2000fffe0ff */
[----:B-1----:R-:W-:Y:S01]  /*33e0*/  @P0 SHF.L.U32 R0, R8, 0x1f, RZ ;  /* 0x0000001f08000819 */ /* 0x002fe200000006ff */
[----:B------:R-:W-:Y:S03]  /*33f0*/  UMOV UR14, UR17 ;  /* 0x00000011000e7c82 */ /* 0x000fe60008000000 */
[----:B------:R2:W4:Y:S01]  /*3400*/  @P0 SYNCS.PHASECHK.TRANS64.TRYWAIT P2, [UR4], R0 ;  /* 0x00000000ff0005a7 */ /* 0x0005220008041104 */
[----:B------:R2:W-:Y:S01]  /*3410*/  UTCQMMA gdesc[UR24], gdesc[UR22], tmem[UR8], tmem[UR20], idesc[UR21], UP4 ;  /* 0x00ff1416180075ea */ /* 0x0005e2000a000308 */
[----:B------:R-:W-:Y:S01]  /*3420*/  UPLOP3.LUT UP4, UPT, UPT, UPT, UPT, 0x80, 0x8 ;  /* 0x000000000008789c */ /* 0x000fe20003f8f070 */
[----:B------:R2:W-:Y:S01]  /*3430*/  UTCBAR [UR7], URZ ;  /* 0x000000ff070073e9 */ /* 0x0005e200080000ff */
[----:B------:R-:W-:Y:S09]  /*3440*/  BRA.U UP0, `(.L_x_60) ;  /* 0xfffffffd008c7547 */ /* 0x000ff2000b83ffff */
.L_x_57:
[----:B------:R-:W-:Y:S01]  /*3450*/  UIADD3 UR18, UPT, UPT, UR18, 0x1, URZ ;  /* 0x0000000112127890 */ /* 0x000fe2000fffe0ff */
[C---:B------:R-:W-:Y:S01]  /*3460*/  ISETP.NE.AND P0, PT, R10.reuse, 0x2, PT ;  /* 0x000000020a00780c */ /* 0x040fe20003f05270 */
[----:B------:R-:W-:Y:S02]  /*3470*/  UIADD3 UR9, UPT, UPT, UR9, 0xd0, URZ ;  /* 0x000000d009097890 */ /* 0x000fe4000fffe0ff */
[----:B------:R-:W-:Y:S01]  /*3480*/  UISETP.NE.AND UP0, UPT, UR18, 0x4, UPT ;  /* 0x000000041200788c */ /* 0x000fe2000bf05270 */
[----:B-12---:R-:W-:Y:S02]  /*3490*/  SEL R0, RZ, 0x1, P0 ;  /* 0x00000001ff007807 */ /* 0x006fe40000000000 */
[----:B------:R-:W-:Y:S01]  /*34a0*/  SEL R10, R10, RZ, P0 ;  /* 0x000000ff0a0a7207 */ /* 0x000fe20000000000 */
[----:B------:R-:W-:Y:S01]  /*34b0*/  USEL UR4, URZ, 0x1, UP0 ;  /* 0x00000001ff047887 */ /* 0x000fe20008000000 */
[----:B------:R-:W-:Y:S01]  /*34c0*/  LOP3.LUT R9, R9, R0, RZ, 0x3c, !PT ;  /* 0x0000000009097212 */ /* 0x000fe200078e3cff */
[----:B------:R-:W-:Y:S01]  /*34d0*/  USEL UR18, UR18, URZ, UP0 ;  /* 0x000000ff12127287 */ /* 0x000fe20008000000 */
[----:B------:R1:W-:Y:S03]  /*34e0*/  UTCBAR [UR9], URZ ;  /* 0x000000ff090073e9 */ /* 0x0003e600080000ff */
[----:B------:R-:W-:Y:S01]  /*34f0*/  LOP3.LUT R11, R11, UR4, RZ, 0x3c, !PT ;  /* 0x000000040b0b7c12 */ /* 0x000fe2000f8e3cff */
[----:B------:R-:W-:Y:S07]  /*3500*/  @P1 BRA `(.L_x_61) ;  /* 0xfffffff800c41947 */ /* 0x000fee000383ffff */
[----:B------:R-:W2:Y:S01]  /*3510*/  S2UR UR4, SR_CgaCtaId ;  /* 0x00000000000479c3 */ /* 0x000ea20000008800 */
[----:B------:R-:W-:Y:S01]  /*3520*/  ELECT P0, URZ, PT ;  /* 0x0000000000ff782f */ /* 0x000fe20003800000 */
[----:B------:R-:W-:Y:S01]  /*3530*/  IMAD.MOV.U32 R0, RZ, RZ, 0x1 ;  /* 0x00000001ff007424 */ /* 0x000fe200078e00ff */
[----:B------:R-:W-:Y:S01]  /*3540*/  UIADD3 UR6, UPT, UPT, UR6, 0xf0, URZ ;  /* 0x000000f006067890 */ /* 0x000fe2000fffe0ff */
[----:B------:R-:W-:Y:S01]  /*3550*/  SHF.L.U32 R2, R11, 0x1f, RZ ;  /* 0x0000001f0b027819 */ /* 0x000fe200000006ff */
[----:B------:R-:W-:-:S03]  /*3560*/  UMOV UR5, 0x40 ;  /* 0x0000004000057882 */ /* 0x000fc60000000000 */
[----:B------:R-:W-:Y:S01]  /*3570*/  UVIRTCOUNT.DEALLOC.SMPOOL 0x80 ;  /* 0x000000800000784c */ /* 0x000fe20000000000 */
[----:B--2---:R-:W-:Y:S02]  /*3580*/  ULEA UR4, UR4, UR5, 0x18 ;  /* 0x0000000504047291 */ /* 0x004fe4000f8ec0ff */
[----:B------:R-:W-:-:S07]  /*3590*/  ULEA UR5, UR18, UR6, 0x3 ;  /* 0x0000000612057291 */ /* 0x000fce000f8e18ff */
[----:B------:R2:W-:Y:S02]  /*35a0*/  @P0 STS.U8 [UR4+0x1c], R0 ;  /* 0x00001c00ff000988 */ /* 0x0005e40008000004 */
[----:B------:R-:W3:Y:S02]  /*35b0*/  SYNCS.PHASECHK.TRANS64.TRYWAIT P0, [UR5], R2 ;  /* 0x00000002ff0075a7 */ /* 0x000ee40008001105 */
[----:B--23--:R-:W-:Y:S05]  /*35c0*/  @!P0 BRA `(.L_x_62) ;  /* 0x0000005c00f88947 */ /* 0x00cfea0003800000 */
.L_x_151:
[----:B------:R-:W-:-:S04]  /*35d0*/  UIADD3 UR7, UPT, UPT, UR18, 0x1, URZ ;  /* 0x0000000112077890 */ /* 0x000fc8000fffe0ff */
[----:B------:R-:W-:-:S04]  /*35e0*/  UISETP.NE.AND UP0, UPT, UR7, 0x4, UPT ;  /* 0x000000040700788c */ /* 0x000fc8000bf05270 */
[----:B------:R-:W-:Y:S02]  /*35f0*/  USEL UR8, URZ, 0x1, UP0 ;  /* 0x00000001ff087887 */ /* 0x000fe40008000000 */
[----:B------:R-:W-:-:S04]  /*3600*/  USEL UR7, UR7, URZ, UP0 ;  /* 0x000000ff07077287 */ /* 0x000fc80008000000 */
[----:B------:R-:W-:Y:S01]  /*3610*/  ULEA UR5, UR7, UR6, 0x3 ;  /* 0x0000000607057291 */ /* 0x000fe2000f8e18ff */
[----:B--2---:R-:W-:-:S04]  /*3620*/  LOP3.LUT R2, R11, UR8, RZ, 0x3c, !PT ;  /* 0x000000080b027c12 */ /* 0x004fc8000f8e3cff */
[----:B------:R-:W-:-:S04]  /*3630*/  SHF.L.U32 R3, R2, 0x1f, RZ ;  /* 0x0000001f02037819 */ /* 0x000fc800000006ff */
[----:B------:R-:W2:Y:S02]  /*3640*/  SYNCS.PHASECHK.TRANS64.TRYWAIT P0, [UR5], R3 ;  /* 0x00000003ff0075a7 */ /* 0x000ea40008001105 */
[----:B--2---:R-:W-:Y:S05]  /*3650*/  @!P0 BRA `(.L_x_63) ;  /* 0x0000005c00ec8947 */ /* 0x004fea0003800000 */
.L_x_153:
[----:B------:R-:W-:-:S04]  /*3660*/  UIADD3 UR7, UPT, UPT, UR7, 0x1, URZ ;  /* 0x0000000107077890 */ /* 0x000fc8000fffe0ff */
[----:B------:R-:W-:-:S04]  /*3670*/  UISETP.NE.AND UP0, UPT, UR7, 0x4, UPT ;  /* 0x000000040700788c */ /* 0x000fc8000bf05270 */
[----:B------:R-:W-:Y:S02]  /*3680*/  USEL UR8, URZ, 0x1, UP0 ;  /* 0x00000001ff087887 */ /* 0x000fe40008000000 */
[----:B------:R-:W-:-:S04]  /*3690*/  USEL UR7, UR7, URZ, UP0 ;  /* 0x000000ff07077287 */ /* 0x000fc80008000000 */
[----:B------:R-:W-:Y:S01]  /*36a0*/  ULEA UR5, UR7, UR6, 0x3 ;  /* 0x0000000607057291 */ /* 0x000fe2000f8e18ff */
[----:B------:R-:W-:-:S04]  /*36b0*/  LOP3.LUT R2, R2, UR8, RZ, 0x3c, !PT ;  /* 0x0000000802027c12 */ /* 0x000fc8000f8e3cff */
[----:B--2---:R-:W-:-:S04]  /*36c0*/  SHF.L.U32 R3, R2, 0x1f, RZ ;  /* 0x0000001f02037819 */ /* 0x004fc800000006ff */
[----:B------:R-:W2:Y:S02]  /*36d0*/  SYNCS.PHASECHK.TRANS64.TRYWAIT P0, [UR5], R3 ;  /* 0x00000003ff0075a7 */ /* 0x000ea40008001105 */
[----:B--2---:R-:W-:Y:S05]  /*36e0*/  @!P0 BRA `(.L_x_64) ;  /* 0x0000005c00e08947 */ /* 0x004fea0003800000 */
.L_x_155:
[----:B------:R-:W-:-:S04]  /*36f0*/  UIADD3 UR7, UPT, UPT, UR7, 0x1, URZ ;  /* 0x0000000107077890 */ /* 0x000fc8000fffe0ff */
[----:B------:R-:W-:-:S04]  /*3700*/  UISETP.NE.AND UP0, UPT, UR7, 0x4, UPT ;  /* 0x000000040700788c */ /* 0x000fc8000bf05270 */
[----:B------:R-:W-:Y:S02]  /*3710*/  USEL UR5, URZ, 0x1, UP0 ;  /* 0x00000001ff057887 */ /* 0x000fe40008000000 */
[----:B------:R-:W-:-:S04]  /*3720*/  USEL UR7, UR7, URZ, UP0 ;  /* 0x000000ff07077287 */ /* 0x000fc80008000000 */
[----:B------:R-:W-:Y:S01]  /*3730*/  ULEA UR7, UR7, UR6, 0x3 ;  /* 0x0000000607077291 */ /* 0x000fe2000f8e18ff */
[----:B------:R-:W-:-:S04]  /*3740*/  LOP3.LUT R2, R2, UR5, RZ, 0x3c, !PT ;  /* 0x0000000502027c12 */ /* 0x000fc8000f8e3cff */
[----:B------:R-:W-:-:S04]  /*3750*/  SHF.L.U32 R2, R2, 0x1f, RZ ;  /* 0x0000001f02027819 */ /* 0x000fc800000006ff */
[----:B------:R-:W3:Y:S02]  /*3760*/  SYNCS.PHASECHK.TRANS64.TRYWAIT P0, [UR7], R2 ;  /* 0x00000002ff0075a7 */ /* 0x000ee40008001107 */
[----:B---3--:R-:W-:Y:S05]  /*3770*/  @!P0 BRA `(.L_x_65) ;  /* 0x0000005c00d48947 */ /* 0x008fea0003800000 */
.L_x_157:
[----:B------:R-:W-:Y:S01]  /*3780*/  NOP ;  /* 0x0000000000007918 */ /* 0x000fe20000000000 */
[----:B--2---:R-:W2:Y:S01]  /*3790*/  LDS R0, [UR4+0x14] ;  /* 0x00001404ff007984 */ /* 0x004ea20008000800 */
[----:B------:R-:W-:Y:S01]  /*37a0*/  ULOP3.LUT UR6, UR19, 0xffff, URZ, 0xc0, !UPT ;  /* 0x0000ffff13067892 */ /* 0x000fe2000f8ec0ff */
[----:B------:R-:W-:Y:S01]  /*37b0*/  UMOV UR8, 0xffff ;  /* 0x0000ffff00087882 */ /* 0x000fe20000000000 */
[----:B------:R-:W-:Y:S02]  /*37c0*/  UMOV UR5, 0x1 ;  /* 0x0000000100057882 */ /* 0x000fe40000000000 */
[----:B------:R-:W-:-:S04]  /*37d0*/  USHF.R.U32.HI UR6, URZ, 0x5, UR6 ;  /* 0x00000005ff067899 */ /* 0x000fc80008011606 */
[----:B------:R-:W-:Y:S02]  /*37e0*/  USHF.L.U32 UR8, UR8, UR6, URZ ;  /* 0x0000000608087299 */ /* 0x000fe400080006ff */
[----:B------:R-:W-:-:S04]  /*37f0*/  USHF.L.U32 UR5, UR5, UR6, URZ ;  /* 0x0000000605057299 */ /* 0x000fc800080006ff */
[----:B--2---:R-:W-:-:S04]  /*3800*/  LOP3.LUT R0, R0, UR8, RZ, 0xc0, !PT ;  /* 0x0000000800007c12 */ /* 0x004fc8000f8ec0ff */
[----:B------:R-:W-:-:S13]  /*3810*/  ISETP.NE.AND P0, PT, R0, UR8, PT ;  /* 0x0000000800007c0c */ /* 0x000fda000bf05270 */
[----:B------:R-:W-:Y:S05]  /*3820*/  @P0 BRA `(.L_x_66) ;  /* 0x0000000000580947 */ /* 0x000fea0003800000 */
[----:B------:R-:W2:Y:S02]  /*3830*/  LDS R0, [UR4+0x18] ;  /* 0x00001804ff007984 */ /* 0x000ea40008000800 */
[----:B--2---:R-:W-:-:S04]  /*3840*/  LOP3.LUT R0, R0, UR5, RZ, 0xc0, !PT ;  /* 0x0000000500007c12 */ /* 0x004fc8000f8ec0ff */
[----:B------:R-:W-:-:S13]  /*3850*/  ISETP.NE.AND P0, PT, R0, UR5, PT ;  /* 0x0000000500007c0c */ /* 0x000fda000bf05270 */
[----:B------:R-:W-:Y:S05]  /*3860*/  @P0 BRA `(.L_x_67) ;  /* 0x00000000003c0947 */ /* 0x000fea0003800000 */
[----:B------:R-:W2:Y:S01]  /*3870*/  S2R R2, SR_LANEID ;  /* 0x0000000000027919 */ /* 0x000ea20000000000 */
[----:B------:R-:W-:Y:S01]  /*3880*/  ULOP3.LUT UR8, URZ, UR8, URZ, 0x33, !UPT ;  /* 0x00000008ff087292 */ /* 0x000fe2000f8e33ff */
[----:B------:R-:W-:Y:S02]  /*3890*/  VOTEU.ANY UR7, UPT, PT ;  /* 0x0000000000077886 */ /* 0x000fe400038e0100 */
[----:B------:R-:W-:-:S03]  /*38a0*/  UFLO.U32 UR7, UR7 ;  /* 0x00000007000772bd */ /* 0x000fc600080e0000 */
[----:B------:R-:W-:-:S04]  /*38b0*/  IMAD.U32 R0, RZ, RZ, UR8 ;  /* 0x00000008ff007e24 */ /* 0x000fc8000f8e00ff */
[----:B------:R3:W1:Y:S02]  /*38c0*/  REDUX UR6, R0 ;  /* 0x00000000000673c4 */ /* 0x0006640000000000 */
[----:B------:R1:W-:Y:S01]  /*38d0*/  UTCATOMSWS.AND URZ, UR8 ;  /* 0x0000000800ff79e3 */ /* 0x0003e20008000000 */
[----:B--2---:R-:W-:Y:S02]  /*38e0*/  ISETP.EQ.U32.AND P0, PT, R2, UR7, PT ;  /* 0x0000000702007c0c */ /* 0x004fe4000bf02070 */
[----:B---3--:R-:W-:Y:S02]  /*38f0*/  LOP3.LUT R0, RZ, UR5, RZ, 0x33, !PT ;  /* 0x00000005ff007c12 */ /* 0x008fe4000f8e33ff */
[----:B-1----:R-:W-:Y:S02]  /*3900*/  MOV R2, UR6 ;  /* 0x0000000600027c02 */ /* 0x002fe40008000f00 */
[----:B------:R-:W1:Y:S07]  /*3910*/  REDUX UR5, R0 ;  /* 0x00000000000573c4 */ /* 0x000e6e0000000000 */
[----:B------:R2:W-:Y:S01]  /*3920*/  @P0 ATOMS.AND RZ, [UR4+0x14], R2 ;  /* 0x00001402ffff098c */ /* 0x0005e2000a800004 */
[----:B-1----:R-:W-:-:S05]  /*3930*/  IMAD.U32 R0, RZ, RZ, UR5 ;  /* 0x00000005ff007e24 */ /* 0x002fca000f8e00ff */
[----:B------:R2:W-:Y:S01]  /*3940*/  @P0 ATOMS.AND RZ, [UR4+0x18], R0 ;  /* 0x00001800ffff098c */ /* 0x0005e2000a800004 */
[----:B------:R-:W-:Y:S05]  /*3950*/  BRA `(.L_x_68) ;  /* 0x0000000000147947 */ /* 0x000fea0003800000 */
.L_x_67:
[----:B------:R-:W-:Y:S02]  /*3960*/  MOV R2, 0x3980 ;  /* 0x0000398000027802 */ /* 0x000fe40000000f00 */
[----:B-1--45:R-:W-:Y:S05]  /*3970*/  CALL.REL.NOINC `($__internal_0_$__cuda_sm10x_tcgen05_guardrail_trap_col_being_dealloced_not_returned_by_alloc) ;  /* 0x0000006000b87944 */ /* 0x032fea0003c00000 */
[----:B------:R-:W-:Y:S05]  /*3980*/  BRA `(.L_x_68) ;  /* 0x0000000000087947 */ /* 0x000fea0003800000 */
.L_x_66:
[----:B------:R-:W-:Y:S02]  /*3990*/  MOV R2, 0x39b0 ;  /* 0x000039b000027802 */ /* 0x000fe40000000f00 */
[----:B-1--45:R-:W-:Y:S05]  /*39a0*/  CALL.REL.NOINC `($__internal_2_$__cuda_sm10x_tcgen05_guardrail_trap_unallocated_columns_being_dealloced) ;  /* 0x0000006000c47944 */ /* 0x032fea0003c00000 */
.L_x_68:
[----:B------:R-:W-:Y:S01]  /*39b0*/  NOP ;  /* 0x0000000000007918 */ /* 0x000fe20000000000 */
[----:B------:R-:W-:Y:S05]  /*39c0*/  EXIT ;  /* 0x000000000000794d */ /* 0x000fea0003800000 */
.L_x_50:
[----:B------:R-:W-:-:S09]  /*39d0*/  UISETP.NE.OR UP2, UPT, UR8, 0x3, !UP2 ;  /* 0x000000030800788c */ /* 0x000fd2000d745670 */
[----:B------:R-:W-:Y:S05]  /*39e0*/  BRA.U UP2, `(.L_x_69) ;  /* 0x0000001102087547 */ /* 0x000fea000b800000 */
[----:B------:R-:W1:Y:S01]  /*39f0*/  LDC R0, c[0x0][0xb30] ;  /* 0x0002cc00ff007b82 */ /* 0x000e620000000800 */
[----:B------:R-:W2:Y:S01]  /*3a00*/  LDCU.64 UR8, c[0x0][0x888] ;  /* 0x00011100ff0877ac */ /* 0x000ea20008000a00 */
[----:B------:R-:W-:Y:S02]  /*3a10*/  HFMA2 R27, -RZ, RZ, 0, 0 ;  /* 0x00000000ff1b7431 */ /* 0x000fe400000001ff */
[----:B------:R-:W-:Y:S01]  /*3a20*/  IMAD.MOV.U32 R29, RZ, RZ, 0x1 ;  /* 0x00000001ff1d7424 */ /* 0x000fe200078e00ff */
[----:B------:R-:W-:Y:S01]  /*3a30*/  MOV R25, 0x1000 ;  /* 0x0000100000197802 */ /* 0x000fe20000000f00 */
[----:B------:R-:W4:Y:S01]  /*3a40*/  LDCU.64 UR4, c[0x0][0x890] ;  /* 0x00011200ff0477ac */ /* 0x000f220008000a00 */
[----:B------:R-:W-:Y:S01]  /*3a50*/  IMAD.MOV.U32 R28, RZ, RZ, RZ ;  /* 0x000000ffff1c7224 */ /* 0x000fe200078e00ff */
[----:B------:R-:W3:Y:S01]  /*3a60*/  LDC R24, c[0x0][0x370] ;  /* 0x0000dc00ff187b82 */ /* 0x000ee20000000800 */
[----:B------:R-:W-:Y:S01]  /*3a70*/  UMOV UR7, 0x400 ;  /* 0x0000040000077882 */ /* 0x000fe20000000000 */
[----:B------:R-:W-:-:S02]  /*3a80*/  UPLOP3.LUT UP1, UPT, UPT, UPT, UPT, 0x40, 0x4 ;  /* 0x000000000004789c */ /* 0x000fc40003f2e870 */
[----:B------:R-:W-:-:S04]  /*3a90*/  ULEA UR7, UR37, UR7, 0x18 ;  /* 0x0000000725077291 */ /* 0x000fc8000f8ec0ff */
[----:B------:R-:W3:Y:S01]  /*3aa0*/  LDC R3, c[0x0][0xb0c] ;  /* 0x0002c300ff037b82 */ /* 0x000ee20000000800 */
[----:B------:R-:W-:Y:S02]  /*3ab0*/  UIADD3 UR13, UPT, UPT, UR7, 0x78, URZ ;  /* 0x00000078070d7890 */ /* 0x000fe4000fffe0ff */
[----:B--2---:R-:W-:Y:S02]  /*3ac0*/  UISETP.NE.U32.AND UP2, UPT, UR8, URZ, UPT ;  /* 0x000000ff0800728c */ /* 0x004fe4000bf45070 */
[----:B------:R-:W-:Y:S02]  /*3ad0*/  UIADD3 UR33, UPT, UPT, UR7, 0x60, URZ ;  /* 0x0000006007217890 */ /* 0x000fe4000fffe0ff */
[----:B----4-:R-:W-:Y:S01]  /*3ae0*/  UISETP.NE.U32.AND UP3, UPT, UR4, URZ, UPT ;  /* 0x000000ff0400728c */ /* 0x010fe2000bf65070 */
[----:B------:R-:W2:Y:S01]  /*3af0*/  LDC R18, c[0x0][0xb20] ;  /* 0x0002c800ff127b82 */ /* 0x000ea20000000800 */
[----:B-1----:R-:W-:Y:S01]  /*3b00*/  ISETP.NE.AND P1, PT, R0, 0x1, PT ;  /* 0x000000010000780c */ /* 0x002fe20003f25270 */
[----:B------:R-:W-:-:S02]  /*3b10*/  UISETP.NE.AND.EX UP2, UPT, UR9, URZ, UPT, UP2 ;  /* 0x000000ff0900728c */ /* 0x000fc4000bf45320 */
[----:B------:R-:W-:Y:S02]  /*3b20*/  UIADD3 UR25, UPT, UPT, UR7, 0x68, URZ ;  /* 0x0000006807197890 */ /* 0x000fe4000fffe0ff */
[----:B------:R-:W-:Y:S02]  /*3b30*/  UIADD3 UR17, UPT, UPT, UR7, 0x70, URZ ;  /* 0x0000007007117890 */ /* 0x000fe4000fffe0ff */
[----:B------:R-:W1:Y:S01]  /*3b40*/  LDC.64 R30, c[0x0][0x348] ;  /* 0x0000d200ff1e7b82 */ /* 0x000e620000000a00 */
[----:B------:R-:W-:Y:S02]  /*3b50*/  UPRMT UR13, UR37, 0x654, UR13 ;  /* 0x00000654250d7896 */ /* 0x000fe4000800000d */
[----:B------:R-:W-:-:S05]  /*3b60*/  UISETP.NE.AND.EX UP3, UPT, UR5, URZ, UPT, UP3 ;  /* 0x000000ff0500728c */ /* 0x000fca000bf65330 */
[----:B------:R-:W4:Y:S08]  /*3b70*/  LDC.64 R16, c[0x0][0xb10] ;  /* 0x0002c400ff107b82 */ /* 0x000f300000000a00 */
[----:B------:R-:W1:Y:S08]  /*3b80*/  LDC.64 R6, c[0x0][0xb18] ;  /* 0x0002c600ff067b82 */ /* 0x000e700000000a00 */
[----:B------:R-:W1:Y:S08]  /*3b90*/  LDC.64 R4, c[0x0][0xb28] ;  /* 0x0002ca00ff047b82 */ /* 0x000e700000000a00 */
[----:B--23--:R-:W1:Y:S02]  /*3ba0*/  LDC R19, c[0x0][0x374] ;  /* 0x0000dd00ff137b82 */ /* 0x00ce640000000800 */
.L_x_80:
[C---:B------:R-:W-:Y:S02]  /*3bb0*/  LEA R0, R28.reuse, UR7, 0x3 ;  /* 0x000000071c007c11 */ /* 0x040fe4000f8e18ff */
[----:B------:R-:W-:Y:S02]  /*3bc0*/  SHF.L.U32 R2, R27, 0x1f, RZ ;  /* 0x0000001f1b027819 */ /* 0x000fe400000006ff */
[----:B------:R-:W-:Y:S02]  /*3bd0*/  LEA R20, R28, UR7, 0x4 ;  /* 0x000000071c147c11 */ /* 0x000fe4000f8e20ff */
[----:B--2---:R-:W2:Y:S02]  /*3be0*/  SYNCS.PHASECHK.TRANS64.TRYWAIT P0, [R0+URZ+0xb0], R2 ;  /* 0x0000b002000075a7 */ /* 0x004ea400080011ff */
[----:B--2---:R-:W-:Y:S05]  /*3bf0*/  @!P0 BRA `(.L_x_70) ;  /* 0x0000005800cc8947 */ /* 0x004fea0003800000 */
.L_x_158:
[----:B------:R-:W-:Y:S01]  /*3c00*/  ISETP.GE.AND P0, PT, R40, 0x1, PT ;  /* 0x000000012800780c */ /* 0x000fe20003f06270 */
[----:B------:R-:W3:Y:S01]  /*3c10*/  LDS.128 R20, [R20+0x140] ;  /* 0x0001400014147984 */ /* 0x000ee20000000c00 */
[----:B--2---:R-:W-:Y:S01]  /*3c20*/  VIADD R0, R0, 0xc0 ;  /* 0x000000c000007836 */ /* 0x004fe20000000000 */
[----:B------:R-:W-:Y:S01]  /*3c30*/  @!PT LDS RZ, [RZ] ;  /* 0x00000000fffff984 */ /* 0x000fe20000000800 */
[----:B------:R-:W-:Y:S01]  /*3c40*/  @!PT LDS RZ, [RZ] ;  /* 0x00000000fffff984 */ /* 0x000fe20000000800 */
[----:B------:R-:W-:Y:S01]  /*3c50*/  @!PT LDS RZ, [RZ] ;  /* 0x00000000fffff984 */ /* 0x000fe20000000800 */
[----:B------:R-:W-:Y:S01]  /*3c60*/  @!PT LDS RZ, [RZ] ;  /* 0x00000000fffff984 */ /* 0x000fe20000000800 */
[----:B------:R2:W-:Y:S06]  /*3c70*/  MEMBAR.ALL.CTA ;  /* 0x0000000000007992 */ /* 0x0005ec0000008000 */
[----:B--2---:R-:W2:Y:S01]  /*3c80*/  FENCE.VIEW.ASYNC.S ;  /* 0x00000000000073c6 */ /* 0x004ea20000000000 */
[----:B------:R-:W-:Y:S04]  /*3c90*/  PRMT R0, RZ, 0x654, R0 ;  /* 0x00000654ff007816 */ /* 0x000fe80000000000 */
[----:B--2---:R2:W-:Y:S01]  /*3ca0*/  SYNCS.ARRIVE.TRANS64.RED.A1T0 RZ, [R0+URZ], RZ ;  /* 0x000000ff00ff79a7 */ /* 0x0045e200081004ff */
[----:B---3--:R-:W-:Y:S11]  /*3cb0*/  LOP3.LUT P3, RZ, R22, 0x1, RZ, 0xc0, !PT ;  /* 0x0000000116ff7812 */ /* 0x008ff6000786c0ff */
[----:B------:R-:W-:Y:S02]  /*3cc0*/  @!UPT UIADD3 URZ, UPT, UPT, URZ, URZ, URZ ;  /* 0x000000fffffff290 */ /* 0x000fe4000fffe0ff */
[----:B------:R-:W-:Y:S02]  /*3cd0*/  @P3 MOV R11, R20 ;  /* 0x00000014000b3202 */ /* 0x000fe40000000f00 */
[----:B------:R-:W-:Y:S01]  /*3ce0*/  @P3 LOP3.LUT R10, R21, 0xffff, RZ, 0xc0, !PT ;  /* 0x0000ffff150a3812 */ /* 0x000fe200078ec0ff */
[----:B--2---:R-:W-:Y:S06]  /*3cf0*/  @!P0 BRA `(.L_x_71) ;  /* 0x0000000000a48947 */ /* 0x004fec0003800000 */
[-C--:B-1----:R-:W-:Y:S01]  /*3d00*/  IMAD.HI.U32 R0, R19, R7.reuse, RZ ;  /* 0x0000000713007227 */ /* 0x082fe200078e00ff */
[----:B------:R-:W-:Y:S02]  /*3d10*/  ISETP.NE.AND P0, PT, R6, 0x1, PT ;  /* 0x000000010600780c */ /* 0x000fe40003f05270 */
[----:B------:R-:W-:Y:S01]  /*3d20*/  ISETP.NE.AND P2, PT, R40, 0x1, PT ;  /* 0x000000012800780c */ /* 0x000fe20003f45270 */
[----:B----4-:R-:W-:Y:S01]  /*3d30*/  IMAD.HI.U32 R9, R24, R16, RZ ;  /* 0x0000001018097227 */ /* 0x010fe200078e00ff */
[----:B------:R-:W-:Y:S02]  /*3d40*/  SHF.R.U32.HI R0, RZ, R18, R0 ;  /* 0x00000012ff007219 */ /* 0x000fe40000011600 */
[----:B------:R-:W-:Y:S01]  /*3d50*/  ISETP.NE.AND P4, PT, R3, 0x1, PT ;  /* 0x000000010300780c */ /* 0x000fe20003f85270 */
[----:B------:R-:W-:Y:S01]  /*3d60*/  IMAD.HI.U32 R13, R10, R7, RZ ;  /* 0x000000070a0d7227 */ /* 0x000fe200078e00ff */
[----:B------:R-:W-:Y:S02]  /*3d70*/  SHF.R.U32.HI R9, RZ, R17, R9 ;  /* 0x00000011ff097219 */ /* 0x000fe40000011609 */
[----:B------:R-:W-:Y:S01]  /*3d80*/  SEL R0, R19, R0, !P0 ;  /* 0x0000000013007207 */ /* 0x000fe20004000000 */
[----:B------:R-:W-:Y:S01]  /*3d90*/  IMAD.HI.U32 R12, R11, R16, RZ ;  /* 0x000000100b0c7227 */ /* 0x000fe200078e00ff */
[----:B------:R-:W-:Y:S03]  /*3da0*/  SEL R9, R24, R9, !P4 ;  /* 0x0000000918097207 */ /* 0x000fe60006000000 */
[-C--:B------:R-:W-:Y:S01]  /*3db0*/  IMAD.HI.U32 R8, R0, R4.reuse, RZ ;  /* 0x0000000400087227 */ /* 0x080fe200078e00ff */
[----:B------:R-:W-:Y:S03]  /*3dc0*/  SHF.R.U32.HI R12, RZ, R17, R12 ;  /* 0x00000011ff0c7219 */ /* 0x000fe6000001160c */
[----:B------:R-:W-:Y:S01]  /*3dd0*/  IMAD.HI.U32 R2, R9, R4, RZ ;  /* 0x0000000409027227 */ /* 0x000fe200078e00ff */
[-C--:B------:R-:W-:Y:S02]  /*3de0*/  @P2 SHF.R.U32.HI R0, RZ, R5.reuse, R8 ;  /* 0x00000005ff002219 */ /* 0x080fe40000011608 */
[----:B------:R-:W-:Y:S02]  /*3df0*/  SHF.R.U32.HI R8, RZ, R18, R13 ;  /* 0x00000012ff087219 */ /* 0x000fe4000001160d */
[----:B------:R-:W-:Y:S01]  /*3e00*/  @P2 SHF.R.U32.HI R9, RZ, R5, R2 ;  /* 0x00000005ff092219 */ /* 0x000fe20000011602 */
[----:B------:R-:W-:Y:S01]  /*3e10*/  IMAD R0, R40, R0, RZ ;  /* 0x0000000028007224 */ /* 0x000fe200078e02ff */
[----:B------:R-:W-:Y:S02]  /*3e20*/  SEL R8, R10, R8, !P0 ;  /* 0x000000080a087207 */ /* 0x000fe40004000000 */
[----:B------:R-:W-:Y:S01]  /*3e30*/  SEL R2, R11, R12, !P4 ;  /* 0x0000000c0b027207 */ /* 0x000fe20006000000 */
[----:B------:R-:W-:Y:S01]  /*3e40*/  IMAD R12, R40, R9, RZ ;  /* 0x00000009280c7224 */ /* 0x000fe200078e02ff */
[C---:B------:R-:W-:Y:S01]  /*3e50*/  ISETP.GE.AND P0, PT, R8.reuse, R0, PT ;  /* 0x000000000800720c */ /* 0x040fe20003f06270 */
[----:B------:R-:W-:Y:S03]  /*3e60*/  IMAD.HI.U32 R0, R8, R4, RZ ;  /* 0x0000000408007227 */ /* 0x000fe600078e00ff */
[----:B------:R-:W-:Y:S02]  /*3e70*/  ISETP.GE.OR P0, PT, R2, R12, P0 ;  /* 0x0000000c0200720c */ /* 0x000fe40000706670 */
[-C--:B------:R-:W-:Y:S04]  /*3e80*/  SHF.R.U32.HI R0, RZ, R5.reuse, R0 ;  /* 0x00000005ff007219 */ /* 0x080fe80000011600 */
[----:B------:R-:W-:Y:S05]  /*3e90*/  SEL R13, R8, R0, !P2 ;  /* 0x00000000080d7207 */ /* 0x000fea0005000000 */
[----:B------:R-:W-:Y:S02]  /*3ea0*/  IMAD.MOV R12, RZ, RZ, -R13 ;  /* 0x000000ffff0c7224 */ /* 0x000fe400078e0a0d */
[----:B------:R-:W-:Y:S04]  /*3eb0*/  @!P0 IMAD.HI.U32 R0, R2, R4, RZ ;  /* 0x0000000402008227 */ /* 0x000fe800078e00ff */
[----:B------:R-:W-:Y:S01]  /*3ec0*/  IMAD R12, R40, R12, R8 ;  /* 0x0000000c280c7224 */ /* 0x000fe200078e0208 */
[----:B------:R-:W-:Y:S04]  /*3ed0*/  @!P0 SHF.R.U32.HI R0, RZ, R5, R0 ;  /* 0x00000005ff008219 */ /* 0x000fe80000011600 */
[----:B------:R-:W-:Y:S04]  /*3ee0*/  @!P0 SEL R0, R2, R0, !P2 ;  /* 0x0000000002008207 */ /* 0x000fe80005000000 */
[----:B------:R-:W-:Y:S01]  /*3ef0*/  @!P0 IADD3 R13, PT, PT, R13, -R0, RZ ;  /* 0x800000000d0d8210 */ /* 0x000fe20007ffe0ff */
[----:B------:R-:W-:Y:S01]  /*3f00*/  @!P0 IMAD R0, R9, R12, R0 ;  /* 0x0000000c09008224 */ /* 0x000fe200078e0200 */
[----:B------:R-:W-:Y:S01]  /*3f10*/  IADD3 R9, PT, PT, -R8, RZ, RZ ;  /* 0x000000ff08097210 */ /* 0x000fe20007ffe1ff */
[--C-:B------:R-:W-:Y:S02]  /*3f20*/  IMAD.MOV R12, RZ, RZ, -R2.reuse ;  /* 0x000000ffff0c7224 */ /* 0x100fe400078e0a02 */
[----:B------:R-:W-:Y:S02]  /*3f30*/  @!P0 IMAD R8, R13, R40, R2 ;  /* 0x000000280d088224 */ /* 0x000fe400078e0202 */
[----:B------:R-:W-:Y:S02]  /*3f40*/  @!P0 IMAD.MOV.U32 R2, RZ, RZ, R0 ;  /* 0x000000ffff028224 */ /* 0x000fe400078e0000 */
[----:B------:R-:W-:Y:S02]  /*3f50*/  IMAD R11, R3, R12, R11 ;  /* 0x0000000c030b7224 */ /* 0x000fe400078e020b */
[----:B------:R-:W-:Y:S02]  /*3f60*/  IMAD R10, R6, R9, R10 ;  /* 0x00000009060a7224 */ /* 0x000fe400078e020a */
[----:B------:R-:W-:Y:S02]  /*3f70*/  IMAD R11, R2, R3, R11 ;  /* 0x00000003020b7224 */ /* 0x000fe400078e020b */
[----:B------:R-:W-:Y:S02]  /*3f80*/  IMAD R10, R8, R6, R10 ;  /* 0x00000006080a7224 */ /* 0x000fe400078e020a */
.L_x_71:
[----:B------:R-:W-:Y:S05]  /*3f90*/  BRA.U UP1, `(.L_x_72) ;  /* 0x0000000101107547 */ /* 0x000fea000b800000 */
[----:B------:R-:W-:Y:S04]  /*3fa0*/  MOV R2, UR6 ;  /* 0x0000000600027c02 */ /* 0x000fe80008000f00 */
[----:B------:R-:W-:Y:S04]  /*3fb0*/  SHF.L.U32 R2, R2, 0x1f, RZ ;  /* 0x0000001f02027819 */ /* 0x000fe800000006ff */
[----:B------:R-:W2:Y:S02]  /*3fc0*/  SYNCS.PHASECHK.TRANS64.TRYWAIT P0, [UR7+0xa8], R2 ;  /* 0x0000a802ff0075a7 */ /* 0x000ea40008001107 */
[----:B--2---:R-:W-:Y:S05]  /*3fd0*/  @!P0 BRA `(.L_x_73) ;  /* 0x0000005400e88947 */ /* 0x004fea0003800000 */
.L_x_72:
[----:B------:R-:W-:Y:S02]  /*3fe0*/  R2UR UR35, R15 ;  /* 0x000000000f2372ca */ /* 0x000fe400000e0000 */
[----:B------:R-:W-:Y:S02]  /*3ff0*/  R2UR UR34, R14 ;  /* 0x000000000e2272ca */ /* 0x000fe400000e0000 */
[----:B------:R-:W-:Y:S02]  /*4000*/  ISETP.NE.U32.AND P2, PT, RZ, UR4, PT ;  /* 0x00000004ff007c0c */ /* 0x000fe4000bf45070 */
[----:B------:R-:W-:Y:S02]  /*4010*/  SHF.L.U32 R14, R29, 0x1f, RZ ;  /* 0x0000001f1d0e7819 */ /* 0x000fe400000006ff */
[----:B------:R-:W-:Y:S05]  /*4020*/  ISETP.NE.AND.EX P2, PT, RZ, UR5, PT, P2 ;  /* 0x00000005ff007c0c */ /* 0x000fea000bf45320 */
[----:B------:R-:W-:Y:S02]  /*4030*/  USHF.L.U32 UR35, UR35, 0x6, URZ ;  /* 0x0000000623237899 */ /* 0x000fe400080006ff */
[----:B------:R-:W-:Y:S01]  /*4040*/  USHF.L.U32 UR34, UR34, 0x8, URZ ;  /* 0x0000000822227899 */ /* 0x000fe200080006ff */
[----:B------:R-:W-:Y:S11]  /*4050*/  BRA.U !UP3, `(.L_x_74) ;  /* 0x000000010b347547 */ /* 0x000ff6000b800000 */
[----:B------:R-:W-:Y:S01]  /*4060*/  UPLOP3.LUT UP0, UPT, UPT, UPT, UP2, 0x80, 0x8 ;  /* 0x000000000008789c */ /* 0x000fe20003f0f020 */
[----:B--2---:R-:W-:Y:S02]  /*4070*/  HFMA2 R0, -RZ, RZ, 0, 5.9604644775390625e-08 ;  /* 0x00000001ff007431 */ /* 0x004fe400000001ff */
[----:B------:R-:W-:Y:S03]  /*4080*/  IMAD.MOV.U32 R96, RZ, RZ, 0x1 ;  /* 0x00000001ff607424 */ /* 0x000fe600078e00ff */
[----:B------:R-:W-:Y:S05]  /*4090*/  PLOP3.LUT P0, PT, PT, PT, UP0, 0x80, 0x8 ;  /* 0x000000000008781c */ /* 0x000fea0003f0f008 */
[----:B------:R-:W2:Y:S01]  /*40a0*/  @UP0 LDCU.64 UR10, c[0x0][0x888] ;  /* 0x00011100ff0a07ac */ /* 0x000ea20008000a00 */
[----:B------:R-:W-:Y:S07]  /*40b0*/  @UP0 UIMAD UR8, UR36, UR4, URZ ;  /* 0x00000004240802a4 */ /* 0x000fee000f8e02ff */
[----:B------:R-:W-:Y:S01]  /*40c0*/  @!P0 PRMT R96, R0, 0x7610, R96 ;  /* 0x0000761000608816 */ /* 0x000fe20000000060 */
[----:B--2---:R-:W-:Y:S03]  /*40d0*/  @UP0 UIMAD.WIDE UR10, UR8, 0x4, UR10 ;  /* 0x00000004080a08a5 */ /* 0x004fe6000f8e020a */
[----:B------:R-:W2:Y:S03]  /*40e0*/  @!UP0 LDCU UR8, c[0x0][0x880] ;  /* 0x00011000ff0887ac */ /* 0x000ea60008000800 */
[----:B------:R-:W-:Y:S01]  /*40f0*/  IMAD.U32 R8, RZ, RZ, UR10 ;  /* 0x0000000aff087e24 */ /* 0x000fe2000f8e00ff */
[----:B------:R-:W-:Y:S05]  /*4100*/  MOV R9, UR11 ;  /* 0x0000000b00097c02 */ /* 0x000fea0008000f00 */
[----:B-----5:R3:W5:Y:S02]  /*4110*/  @P0 LDG.E R49, desc[UR46][R8.64] ;  /* 0x0000002e08310981 */ /* 0x020764000c1e1900 */
[----:B--23--:R-:W-:Y:S07]  /*4120*/  @!P0 IMAD.U32 R49, RZ, RZ, UR8 ;  /* 0x00000008ff318e24 */ /* 0x00cfee000f8e00ff */
.L_x_74:
[----:B-----5:R-:W-:Y:S01]  /*4130*/  @!P2 FSETP.EQ.AND P0, PT, R49, RZ, PT ;  /* 0x000000ff3100a20b */ /* 0x020fe20003f02000 */
[----:B------:R-:W-:Y:S01]  /*4140*/  @!UPT UIADD3 URZ, UPT, UPT, URZ, URZ, URZ ;  /* 0x000000fffffff290 */ /* 0x000fe2000fffe0ff */
[----:B------:R-:W-:Y:S11]  /*4150*/  @!P2 BRA `(.L_x_75) ;  /* 0x000000000014a947 */ /* 0x000ff60003800000 */
[----:B------:R-:W-:Y:S02]  /*4160*/  LOP3.LUT P2, RZ, R96, 0xff, RZ, 0xc0, !PT ;  /* 0x000000ff60ff7812 */ /* 0x000fe4000784c0ff */
[----:B------:R-:W-:Y:S04]  /*4170*/  PLOP3.LUT P0, PT, PT, PT, UP0, 0x80, 0x8 ;  /* 0x000000000008781c */ /* 0x000fe80003f0f008 */
[----:B------:R-:W-:Y:S07]  /*4180*/  PLOP3.LUT P0, PT, P0, PT, PT, 0x8, 0x80 ;  /* 0x000000000080781c */ /* 0x000fee000070e170 */
[----:B------:R-:W-:Y:S11]  /*4190*/  @P2 FSETP.EQ.AND P0, PT, R49, RZ, PT ;  /* 0x000000ff3100220b */ /* 0x000ff60003f02000 */
[----:B------:R-:W-:Y:S02]  /*41a0*/  @!UPT UIADD3 URZ, UPT, UPT, URZ, URZ, URZ ;  /* 0x000000fffffff290 */ /* 0x000fe4000fffe0ff */
.L_x_75:
[----:B------:R-:W3:Y:S01]  /*41b0*/  SYNCS.PHASECHK.TRANS64.TRYWAIT P2, [UR7+0x80], R14 ;  /* 0x0000800eff0075a7 */ /* 0x000ee20008041107 */
[----:B------:R-:W-:Y:S04]  /*41c0*/  ELECT P4, URZ, PT ;  /* 0x0000000000ff782f */ /* 0x000fe80003880000 */
[----:B------:R-:W-:Y:S11]  /*41d0*/  PLOP3.LUT P4, PT, P0, P4, PT, 0xf2, 0x2f ;  /* 0x00000000002f781c */ /* 0x000ff60000789e72 */
[----:B------:R-:W-:Y:S02]  /*41e0*/  @!UPT UIADD3 URZ, UPT, UPT, URZ, URZ, URZ ;  /* 0x000000fffffff290 */ /* 0x000fe4000fffe0ff */
[----:B-1----:R-:W-:Y:S05]  /*41f0*/  @!P4 IADD3 R8, P0, PT, R30, 0x580, RZ ;  /* 0x000005801e08c810 */ /* 0x002fea0007f1e0ff */
[----:B--2---:R-:W-:Y:S01]  /*4200*/  @!P4 IMAD.X R2, RZ, RZ, R31, P0 ;  /* 0x000000ffff02c224 */ /* 0x004fe200000e061f */
[----:B---3--:R-:W-:Y:S07]  /*4210*/  @!P2 BRA `(.L_x_76) ;  /* 0x000000540070a947 */ /* 0x008fee0003800000 */
.L_x_161:
[----:B------:R-:W-:Y:S01]  /*4220*/  @!P4 R2UR UR8, R2 ;  /* 0x000000000208c2ca */ /* 0x000fe200000e0000 */
[----:B------:R-:W-:Y:S01]  /*4230*/  VOTEU.ALL UP1, P4 ;  /* 0x0000000000ff7886 */ /* 0x000fe20002020000 */
[----:B------:R-:W-:Y:S01]  /*4240*/  @!P4 R2UR UR9, R8 ;  /* 0x000000000809c2ca */ /* 0x000fe200000e0000 */
[----:B-1----:R-:W-:Y:S01]  /*4250*/  @!P4 IMAD.MOV.U32 R0, RZ, RZ, 0x1000 ;  /* 0x00001000ff00c424 */ /* 0x002fe200078e00ff */
[----:B------:R-:W-:Y:S01]  /*4260*/  UMOV UR10, 0x0 ;  /* 0x00000000000a7882 */ /* 0x000fe20000000000 */
[----:B------:R-:W-:Y:S01]  /*4270*/  UMOV UR11, 0x10000000 ;  /* 0x10000000000b7882 */ /* 0x000fe20000000000 */
[----:B------:R-:W-:Y:S01]  /*4280*/  @!UP1 UIADD3 UR32, UPT, UPT, UR7, 0x200, URZ ;  /* 0x0000020007209890 */ /* 0x000fe2000fffe0ff */
[----:B------:R-:W-:Y:S06]  /*4290*/  VOTEU.ALL UP1, P4 ;  /* 0x0000000000ff7886 */ /* 0x000fec0002020000 */
[----:B------:R-:W-:Y:S01]  /*42a0*/  IMAD.U32 R9, RZ, RZ, UR8 ;  /* 0x00000008ff097e24 */ /* 0x000fe2000f8e00ff */
[----:B------:R-:W-:Y:S01]  /*42b0*/  UPRMT UR8, UR37, 0x654, UR33 ;  /* 0x0000065425087896 */ /* 0x000fe20008000021 */
[----:B------:R-:W-:Y:S03]  /*42c0*/  IMAD.U32 R8, RZ, RZ, UR9 ;  /* 0x00000009ff087e24 */ /* 0x000fe6000f8e00ff */
[----:B------:R-:W-:Y:S02]  /*42d0*/  @!P4 R2UR UR15, R9 ;  /* 0x00000000090fc2ca */ /* 0x000fe400000e0000 */
[----:B------:R-:W-:Y:S02]  /*42e0*/  @!P4 R2UR UR14, R8 ;  /* 0x00000000080ec2ca */ /* 0x000fe400000e0000 */
[----:B------:R-:W-:Y:S05]  /*42f0*/  @!P4 IADD3 R8, P0, PT, R30, 0x580, RZ ;  /* 0x000005801e08c810 */ /* 0x000fea0007f1e0ff */
[----:B------:R-:W-:Y:S06]  /*4300*/  @!P4 IMAD.X R2, RZ, RZ, R31, P0 ;  /* 0x000000ffff02c224 */ /* 0x000fec00000e061f */
[----:B------:R1:W-:Y:S01]  /*4310*/  @!UP1 UTMALDG.3D [UR32], [UR14], desc[UR10] ;  /* 0x00000a200e0095b4 */ /* 0x0003e20008011000 */
[----:B------:R1:W-:Y:S01]  /*4320*/  @!P4 SYNCS.ARRIVE.TRANS64.RED.A0TR RZ, [UR7+0x60], R0 ;  /* 0x00006000ffffc9a7 */ /* 0x0003e20008300407 */
[----:B------:R-:W-:Y:S01]  /*4330*/  SYNCS.ARRIVE.TRANS64.RED.A1T0 RZ, [UR8], RZ ;  /* 0x000000ffffff79a7 */ /* 0x000fe20008100408 */
[----:B------:R-:W2:Y:S02]  /*4340*/  SYNCS.PHASECHK.TRANS64.TRYWAIT P2, [UR7+0x88], R14 ;  /* 0x0000880eff0075a7 */ /* 0x000ea40008041107 */
[----:B-12---:R-:W-:Y:S05]  /*4350*/  @!P2 BRA `(.L_x_77) ;  /* 0x000000540038a947 */ /* 0x006fea0003800000 */
.L_x_163:
[----:B------:R-:W-:Y:S01]  /*4360*/  @!P4 R2UR UR8, R2 ;  /* 0x000000000208c2ca */ /* 0x000fe200000e0000 */
[----:B------:R-:W-:Y:S01]  /*4370*/  VOTEU.ALL UP1, P4 ;  /* 0x0000000000ff7886 */ /* 0x000fe20002020000 */
[----:B------:R-:W-:Y:S01]  /*4380*/  @!P4 R2UR UR9, R8 ;  /* 0x000000000809c2ca */ /* 0x000fe200000e0000 */
[----:B-1----:R-:W-:Y:S01]  /*4390*/  @!P4 IMAD.MOV.U32 R0, RZ, RZ, 0x1000 ;  /* 0x00001000ff00c424 */ /* 0x002fe200078e00ff */
[----:B------:R-:W-:Y:S01]  /*43a0*/  UMOV UR10, 0x0 ;  /* 0x00000000000a7882 */ /* 0x000fe20000000000 */
[----:B------:R-:W-:Y:S01]  /*43b0*/  UMOV UR11, 0x10000000 ;  /* 0x10000000000b7882 */ /* 0x000fe20000000000 */
[----:B------:R-:W-:Y:S02]  /*43c0*/  @!UP1 UIADD3 UR26, UPT, UPT, UR34, 0x40, URZ ;  /* 0x00000040221a9890 */ /* 0x000fe4000fffe0ff */
[----:B------:R-:W-:Y:S01]  /*43d0*/  @!UP1 UIADD3 UR24, UPT, UPT, UR7, 0x1200, URZ ;  /* 0x0000120007189890 */ /* 0x000fe2000fffe0ff */
[----:B------:R-:W-:Y:S01]  /*43e0*/  VOTEU.ALL UP1, P4 ;  /* 0x0000000000ff7886 */ /* 0x000fe20002020000 */
[----:B------:R-:W-:Y:S01]  /*43f0*/  UMOV UR27, UR35 ;  /* 0x00000023001b7c82 */ /* 0x000fe20008000000 */
[----:B------:R-:W-:Y:S02]  /*4400*/  UMOV UR28, UR36 ;  /* 0x00000024001c7c82 */ /* 0x000fe40008000000 */
        /* <DEDUP_REMOVED lines=12> */
.L_x_165:
[----:B------:R-:W2:Y:S01]  /*44d0*/  LDC.64 R12, c[0x0][0xb18] ;  /* 0x0002c600ff0c7b82 */ /* 0x000ea20000000a00 */
[----:B------:R-:W-:Y:S01]  /*44e0*/  @!P4 R2UR UR8, R2 ;  /* 0x000000000208c2ca */ /* 0x000fe200000e0000 */
[----:B------:R-:W-:Y:S01]  /*44f0*/  VOTEU.ALL UP1, P4 ;  /* 0x0000000000ff7886 */ /* 0x000fe20002020000 */
[----:B------:R-:W-:Y:S01]  /*4500*/  @!P4 R2UR UR9, R8 ;  /* 0x000000000809c2ca */ /* 0x000fe200000e0000 */
[----:B-1----:R-:W-:Y:S01]  /*4510*/  @!P4 IMAD.MOV.U32 R0, RZ, RZ, 0x1000 ;  /* 0x00001000ff00c424 */ /* 0x002fe200078e00ff */
[----:B------:R-:W-:Y:S03]  /*4520*/  UMOV UR10, 0x0 ;  /* 0x00000000000a7882 */ /* 0x000fe60000000000 */
[----:B------:R-:W1:Y:S01]  /*4530*/  @!P1 LDC R2, c[0x0][0xb0c] ;  /* 0x0002c300ff029b82 */ /* 0x000e620000000800 */
[----:B------:R-:W-:Y:S01]  /*4540*/  @!UP1 UIADD3 UR18, UPT, UPT, UR34, 0x80, URZ ;  /* 0x0000008022129890 */ /* 0x000fe2000fffe0ff */
[----:B------:R-:W-:Y:S01]  /*4550*/  @P3 SHF.R.U32.HI R26, RZ, 0x10, R21 ;  /* 0x00000010ff1a3819 */ /* 0x000fe20000011615 */
[----:B------:R-:W-:Y:S01]  /*4560*/  @!UP1 UIADD3 UR16, UPT, UPT, UR7, 0x2200, URZ ;  /* 0x0000220007109890 */ /* 0x000fe2000fffe0ff */
[----:B------:R-:W-:Y:S01]  /*4570*/  VIADD R28, R28, 0x1 ;  /* 0x000000011c1c7836 */ /* 0x000fe20000000000 */
[----:B------:R-:W-:Y:S01]  /*4580*/  VOTEU.ALL UP1, P4 ;  /* 0x0000000000ff7886 */ /* 0x000fe20002020000 */
[----:B------:R-:W-:Y:S01]  /*4590*/  UMOV UR11, 0x10000000 ;  /* 0x10000000000b7882 */ /* 0x000fe20000000000 */
[----:B------:R-:W-:Y:S01]  /*45a0*/  UMOV UR19, UR35 ;  /* 0x0000002300137c82 */ /* 0x000fe20008000000 */
[----:B------:R-:W-:Y:S01]  /*45b0*/  IMAD.U32 R9, RZ, RZ, UR8 ;  /* 0x00000008ff097e24 */ /* 0x000fe2000f8e00ff */
[----:B------:R-:W-:Y:S01]  /*45c0*/  UMOV UR20, UR36 ;  /* 0x0000002400147c82 */ /* 0x000fe20008000000 */
[----:B------:R-:W-:Y:S01]  /*45d0*/  IMAD.U32 R8, RZ, RZ, UR9 ;  /* 0x00000009ff087e24 */ /* 0x000fe2000f8e00ff */
[----:B------:R-:W-:Y:S02]  /*45e0*/  UPRMT UR8, UR37, 0x654, UR17 ;  /* 0x0000065425087896 */ /* 0x000fe40008000011 */
[----:B------:R-:W-:Y:S02]  /*45f0*/  @!P4 R2UR UR15, R9 ;  /* 0x00000000090fc2ca */ /* 0x000fe400000e0000 */
[----:B------:R-:W-:Y:S02]  /*4600*/  @!P4 R2UR UR14, R8 ;  /* 0x00000000080ec2ca */ /* 0x000fe400000e0000 */
[----:B------:R-:W3:Y:S11]  /*4610*/  LDC.64 R8, c[0x0][0xb10] ;  /* 0x0002c400ff087b82 */ /* 0x000ef60000000a00 */
[----:B------:R1:W-:Y:S01]  /*4620*/  @!UP1 UTMALDG.3D [UR16], [UR14], desc[UR10] ;  /* 0x00000a100e0095b4 */ /* 0x0003e20008011000 */
[----:B------:R5:W-:Y:S01]  /*4630*/  @!P4 SYNCS.ARRIVE.TRANS64.RED.A0TR RZ, [UR7+0x70], R0 ;  /* 0x00007000ffffc9a7 */ /* 0x000be20008300407 */
[C---:B---3--:R-:W-:Y:S01]  /*4640*/  @!P1 IMAD.HI.U32 R8, R11.reuse, R8, RZ ;  /* 0x000000080b089227 */ /* 0x048fe200078e00ff */
[----:B--2---:R-:W-:Y:S02]  /*4650*/  @!P1 ISETP.NE.AND P0, PT, R12, 0x1, PT ;  /* 0x000000010c00980c */ /* 0x004fe40003f05270 */
[----:B-1----:R-:W-:Y:S01]  /*4660*/  @!P1 ISETP.NE.AND P2, PT, R2, 0x1, PT ;  /* 0x000000010200980c */ /* 0x002fe20003f45270 */
[----:B------:R-:W-:Y:S01]  /*4670*/  SYNCS.ARRIVE.TRANS64.RED.A1T0 RZ, [UR8], RZ ;  /* 0x000000ffffff79a7 */ /* 0x000fe20008100408 */
[C---:B------:R-:W-:Y:S01]  /*4680*/  @!P1 IMAD.HI.U32 R13, R10.reuse, R13, RZ ;  /* 0x0000000d0a0d9227 */ /* 0x040fe200078e00ff */
[----:B------:R-:W-:Y:S04]  /*4690*/  @!P1 SHF.R.U32.HI R8, RZ, R9, R8 ;  /* 0x00000009ff089219 */ /* 0x000fe80000011608 */
[----:B------:R-:W-:Y:S01]  /*46a0*/  @!P1 SEL R8, R11, R8, !P2 ;  /* 0x000000080b089207 */ /* 0x000fe20005000000 */
[----:B------:R-:W1:Y:S01]  /*46b0*/  SYNCS.PHASECHK.TRANS64.TRYWAIT P5, [UR7+0x98], R14 ;  /* 0x0000980eff0075a7 */ /* 0x000e6200080a1107 */
[----:B-----5:R-:W2:Y:S02]  /*46c0*/  @!P1 LDC R0, c[0x0][0xb20] ;  /* 0x0002c800ff009b82 */ /* 0x020ea40000000800 */
[----:B--2---:R-:W-:Y:S04]  /*46d0*/  @!P1 SHF.R.U32.HI R0, RZ, R0, R13 ;  /* 0x00000000ff009219 */ /* 0x004fe8000001160d */
[----:B------:R-:W-:Y:S05]  /*46e0*/  @!P1 SEL R9, R10, R0, !P0 ;  /* 0x000000000a099207 */ /* 0x000fea0004000000 */
[----:B------:R-:W-:Y:S02]  /*46f0*/  @!P1 IMAD.IADD R0, R9, 0x1, -R8 ;  /* 0x0000000109009824 */ /* 0x000fe400078e0a08 */
[----:B------:R-:W-:Y:S02]  /*4700*/  @!P1 IMAD.IADD R8, R8, 0x1, -R9 ;  /* 0x0000000108089824 */ /* 0x000fe400078e0a09 */
[----:B------:R-:W-:Y:S02]  /*4710*/  @!P1 IMAD R11, R0, R2, R11 ;  /* 0x00000002000b9224 */ /* 0x000fe400078e020b */
[----:B------:R-:W-:Y:S01]  /*4720*/  @!P1 IMAD R10, R8, R12, R10 ;  /* 0x0000000c080a9224 */ /* 0x000fe200078e020a */
[----:B-1----:R-:W-:Y:S06]  /*4730*/  @!P5 BRA `(.L_x_79) ;  /* 0x000000500070d947 */ /* 0x002fec0003800000 */
.L_x_167:
[----:B------:R-:W-:Y:S01]  /*4740*/  @!P4 IADD3 R2, P0, PT, R30, 0x580, RZ ;  /* 0x000005801e02c810 */ /* 0x000fe20007f1e0ff */
[----:B------:R-:W-:Y:S01]  /*4750*/  VOTEU.ALL UP1, P4 ;  /* 0x0000000000ff7886 */ /* 0x000fe20002020000 */
[----:B------:R-:W-:Y:S01]  /*4760*/  UMOV UR18, 0x0 ;  /* 0x0000000000127882 */ /* 0x000fe20000000000 */
[----:B------:R-:W-:Y:S01]  /*4770*/  UMOV UR19, 0x10000000 ;  /* 0x1000000000137882 */ /* 0x000fe20000000000 */
[----:B------:R-:W-:Y:S01]  /*4780*/  @!P4 R2UR UR9, R2 ;  /* 0x000000000209c2ca */ /* 0x000fe200000e0000 */
[----:B-1----:R-:W-:Y:S01]  /*4790*/  @!P4 IMAD.X R0, RZ, RZ, R31, P0 ;  /* 0x000000ffff00c224 */ /* 0x002fe200000e061f */
[----:B------:R-:W-:Y:S01]  /*47a0*/  @!UP1 UIADD3 UR10, UPT, UPT, UR34, 0xc0, URZ ;  /* 0x000000c0220a9890 */ /* 0x000fe2000fffe0ff */
[----:B------:R-:W-:Y:S01]  /*47b0*/  ISETP.NE.AND P0, PT, R28, 0x2, PT ;  /* 0x000000021c00780c */ /* 0x000fe20003f05270 */
[----:B------:R-:W-:Y:S01]  /*47c0*/  UMOV UR11, UR35 ;  /* 0x00000023000b7c82 */ /* 0x000fe20008000000 */
[----:B------:R-:W-:Y:S01]  /*47d0*/  UMOV UR12, UR36 ;  /* 0x00000024000c7c82 */ /* 0x000fe20008000000 */
[----:B------:R-:W-:Y:S01]  /*47e0*/  @!P4 R2UR UR8, R0 ;  /* 0x000000000008c2ca */ /* 0x000fe200000e0000 */
[----:B------:R-:W-:Y:S01]  /*47f0*/  IMAD.IADD R14, R10, 0x1, R94 ;  /* 0x000000010a0e7824 */ /* 0x000fe200078e025e */
[----:B------:R-:W-:Y:S01]  /*4800*/  @P3 R2UR UR36, R26 ;  /* 0x000000001a2432ca */ /* 0x000fe200000e0000 */
[----:B------:R-:W-:Y:S01]  /*4810*/  IMAD.IADD R15, R11, 0x1, R95 ;  /* 0x000000010b0f7824 */ /* 0x000fe200078e025f */
[----:B------:R-:W-:Y:S02]  /*4820*/  SEL R0, RZ, 0x1, P0 ;  /* 0x00000001ff007807 */ /* 0x000fe40000000000 */
[----:B------:R-:W-:Y:S01]  /*4830*/  LOP3.LUT R29, R29, 0x1, RZ, 0x3c, !PT ;  /* 0x000000011d1d7812 */ /* 0x000fe200078e3cff */
[----:B------:R-:W-:Y:S01]  /*4840*/  IMAD.U32 R8, RZ, RZ, UR9 ;  /* 0x00000009ff087e24 */ /* 0x000fe2000f8e00ff */
[----:B------:R-:W-:Y:S01]  /*4850*/  @!UP1 UIADD3 UR9, UPT, UPT, UR7, 0x78, URZ ;  /* 0x0000007807099890 */ /* 0x000fe2000fffe0ff */
[----:B------:R-:W-:Y:S02]  /*4860*/  LOP3.LUT R27, R27, R0, RZ, 0x3c, !PT ;  /* 0x000000001b1b7212 */ /* 0x000fe400078e3cff */
[----:B------:R-:W-:Y:S02]  /*4870*/  SEL R28, R28, RZ, P0 ;  /* 0x000000ff1c1c7207 */ /* 0x000fe40000000000 */
[----:B------:R-:W-:Y:S01]  /*4880*/  IMAD.U32 R9, RZ, RZ, UR8 ;  /* 0x00000008ff097e24 */ /* 0x000fe2000f8e00ff */
[----:B------:R-:W-:Y:S01]  /*4890*/  @!P4 R2UR UR14, R8 ;  /* 0x00000000080ec2ca */ /* 0x000fe200000e0000 */
[----:B------:R-:W-:Y:S01]  /*48a0*/  @!UP1 UIADD3 UR8, UPT, UPT, UR7, 0x3200, URZ ;  /* 0x0000320007089890 */ /* 0x000fe2000fffe0ff */
[----:B------:R-:W-:Y:S02]  /*48b0*/  VOTEU.ALL UP1, P4 ;  /* 0x0000000000ff7886 */ /* 0x000fe40002020000 */
[----:B------:R-:W-:Y:S11]  /*48c0*/  @!P4 R2UR UR15, R9 ;  /* 0x00000000090fc2ca */ /* 0x000ff600000e0000 */
[----:B------:R-:W-:Y:S02]  /*48d0*/  @!UPT UIADD3 URZ, UPT, UPT, URZ, URZ, URZ ;  /* 0x000000fffffff290 */ /* 0x000fe4000fffe0ff */
[----:B------:R2:W-:Y:S01]  /*48e0*/  @!UP1 UTMALDG.3D [UR8], [UR14], desc[UR18] ;  /* 0x000012080e0095b4 */ /* 0x0005e20008011000 */
[----:B------:R2:W-:Y:S01]  /*48f0*/  @!P4 SYNCS.ARRIVE.TRANS64.RED.A0TR RZ, [UR7+0x78], R25 ;  /* 0x00007819ffffc9a7 */ /* 0x0005e20008300407 */
[----:B------:R-:W-:Y:S01]  /*4900*/  UPLOP3.LUT UP1, UPT, UPT, UPT, UPT, 0x80, 0x8 ;  /* 0x000000000008789c */ /* 0x000fe20003f2f070 */
[----:B------:R-:W-:Y:S01]  /*4910*/  SYNCS.ARRIVE.TRANS64.RED.A1T0 RZ, [UR13], RZ ;  /* 0x000000ffffff79a7 */ /* 0x000fe2000810040d */
[----:B------:R-:W-:Y:S09]  /*4920*/  @P3 BRA `(.L_x_80) ;  /* 0xfffffff000a03947 */ /* 0x000ff2000383ffff */
[----:B------:R-:W-:-:S04]  /*4930*/  SHF.L.U32 R2, R29, 0x1f, RZ ;  /* 0x0000001f1d027819 */ /* 0x000fc800000006ff */
[----:B------:R-:W1:Y:S02]  /*4940*/  SYNCS.PHASECHK.TRANS64.TRYWAIT P0, [UR7+0x80], R2 ;  /* 0x00008002ff0075a7 */ /* 0x000e640008001107 */
[----:B-1----:R-:W-:Y:S05]  /*4950*/  @!P0 BRA `(.L_x_81) ;  /* 0x0000005000008947 */ /* 0x002fea0003800000 */
.L_x_169:
[----:B------:R-:W3:Y:S02]  /*4960*/  SYNCS.PHASECHK.TRANS64.TRYWAIT P0, [UR7+0x88], R2 ;  /* 0x00008802ff0075a7 */ /* 0x000ee40008001107 */
[----:B---3--:R-:W-:Y:S05]  /*4970*/  @!P0 BRA `(.L_x_82) ;  /* 0x0000005000108947 */ /* 0x008fea0003800000 */
.L_x_171:
[----:B------:R-:W3:Y:S02]  /*4980*/  SYNCS.PHASECHK.TRANS64.TRYWAIT P0, [UR7+0x90], R2 ;  /* 0x00009002ff0075a7 */ /* 0x000ee40008001107 */
[----:B---3--:R-:W-:Y:S05]  /*4990*/  @!P0 BRA `(.L_x_83) ;  /* 0x0000005000208947 */ /* 0x008fea0003800000 */
.L_x_173:
[----:B-1----:R-:W-:-:S07]  /*49a0*/  MOV R0, UR7 ;  /* 0x0000000700007c02 */ /* 0x002fce0008000f00 */
.L_x_84:
[----:B-1----:R-:W-:-:S04]  /*49b0*/  SHF.L.U32 R2, R29, 0x1f, RZ ;  /* 0x0000001f1d027819 */ /* 0x002fc800000006ff */
[----:B------:R1:W3:Y:S03]  /*49c0*/  SYNCS.PHASECHK.TRANS64.TRYWAIT P0, [R0+URZ+0x98], R2 ;  /* 0x00009802000075a7 */ /* 0x0002e600080011ff */
[----:B---3--:R-:W-:Y:S05]  /*49d0*/  @!P0 NANOSLEEP.SYNCS 0x989680 ;  /* 0x009896800000895d */ /* 0x008fea0003900000 */
[----:B------:R-:W3:Y:S02]  /*49e0*/  @!P0 SYNCS.PHASECHK.TRANS64 P0, [R0+URZ+0x98], R2 ;  /* 0x00009802000085a7 */ /* 0x000ee400080010ff */
[----:B--23--:R-:W-:Y:S05]  /*49f0*/  @P0 EXIT ;  /* 0x000000000000094d */ /* 0x00cfea0003800000 */
[----:B------:R-:W-:Y:S05]  /*4a00*/  BRA `(.L_x_84) ;  /* 0xfffffffc00e87947 */ /* 0x000fea000383ffff */
.L_x_69:
[----:B------:R-:W-:-:S06]  /*4a10*/  UISETP.GE.AND UP1, UPT, UR8, 0x4, UPT ;  /* 0x000000040800788c */ /* 0x000fcc000bf26270 */
[----:B------:R-:W-:-:S13]  /*4a20*/  PLOP3.LUT P0, PT, PT, PT, UP1, 0x80, 0x8 ;  /* 0x000000000008781c */ /* 0x000fda0003f0f018 */
[----:B------:R-:W-:Y:S05]  /*4a30*/  @!P0 EXIT ;  /* 0x000000000000894d */ /* 0x000fea0003800000 */
[----:B------:R-:W-:Y:S01]  /*4a40*/  BAR.SYNC.DEFER_BLOCKING 0x6, 0xa0 ;  /* 0x0182800000007b1d */ /* 0x000fe20000010000 */
[C---:B------:R-:W-:Y:S01]  /*4a50*/  IMAD.SHL.U32 R3, R108.reuse, 0x40, RZ ;  /* 0x000000406c037824 */ /* 0x040fe200078e00ff */
[C---:B------:R-:W-:Y:S01]  /*4a60*/  LOP3.LUT R110, R108.reuse, 0x60, RZ, 0xc0, !PT ;  /* 0x000000606c6e7812 */ /* 0x040fe200078ec0ff */
[C---:B------:R-:W-:Y:S01]  /*4a70*/  IMAD.SHL.U32 R100, R108.reuse, 0x20, RZ ;  /* 0x000000206c647824 */ /* 0x040fe200078e00ff */
[----:B------:R-:W-:Y:S01]  /*4a80*/  CS2R R106, SRZ ;  /* 0x00000000006a7805 */ /* 0x000fe2000001ff00 */
[C---:B------:R-:W-:Y:S01]  /*4a90*/  IMAD.SHL.U32 R4, R108.reuse, 0x2, RZ ;  /* 0x000000026c047824 */ /* 0x040fe200078e00ff */
[----:B------:R-:W-:Y:S02]  /*4aa0*/  UMOV UR49, 0x400 ;  /* 0x0000040000317882 */ /* 0x000fe40000000000 */
[----:B------:R-:W1:Y:S01]  /*4ab0*/  LDC R99, c[0x0][0x370] ;  /* 0x0000dc00ff637b82 */ /* 0x000e620000000800 */
[----:B------:R-:W-:Y:S01]  /*4ac0*/  ULEA UR49, UR37, UR49, 0x18 ;  /* 0x0000003125317291 */ /* 0x000fe2000f8ec0ff */
[----:B------:R-:W-:Y:S01]  /*4ad0*/  LOP3.LUT R2, R3, 0x180, RZ, 0xc0, !PT ;  /* 0x0000018003027812 */ /* 0x000fe200078ec0ff */
[----:B------:R-:W-:Y:S01]  /*4ae0*/  IMAD.U32 R46, R108, 0x10000, RZ ;  /* 0x000100006c2e7824 */ /* 0x000fe200078e00ff */
[----:B------:R-:W-:Y:S01]  /*4af0*/  LOP3.LUT R100, R100, 0xc00, RZ, 0xc0, !PT ;  /* 0x00000c0064647812 */ /* 0x000fe200078ec0ff */
[----:B------:R-:W-:Y:S01]  /*4b00*/  UIADD3 UR4, UPT, UPT, UR49, 0x4200, URZ ;  /* 0x0000420031047890 */ /* 0x000fe2000fffe0ff */
[----:B------:R-:W-:Y:S01]  /*4b10*/  LOP3.LUT R4, R2, 0x20, R4, 0xf8, !PT ;  /* 0x0000002002047812 */ /* 0x000fe200078ef804 */
[----:B------:R-:W-:Y:S01]  /*4b20*/  IMAD.SHL.U32 R2, R108, 0x8, RZ ;  /* 0x000000086c027824 */ /* 0x000fe200078e00ff */
[----:B------:R-:W2:Y:S01]  /*4b30*/  LDC R42, c[0x0][0xb0c] ;  /* 0x0002c300ff2a7b82 */ /* 0x000ea20000000800 */
[----:B------:R-:W-:Y:S01]  /*4b40*/  LOP3.LUT R100, R100, 0x40, R3, 0xf8, !PT ;  /* 0x0000004064647812 */ /* 0x000fe200078ef803 */
[----:B------:R-:W-:Y:S01]  /*4b50*/  IMAD.MOV.U32 R45, RZ, RZ, RZ ;  /* 0x000000ffff2d7224 */ /* 0x000fe200078e00ff */
[----:B------:R-:W-:Y:S01]  /*4b60*/  LOP3.LUT R46, R46, 0x600000, RZ, 0xc0, !PT ;  /* 0x006000002e2e7812 */ /* 0x000fe200078ec0ff */
[----:B------:R-:W-:Y:S01]  /*4b70*/  IMAD.MOV.U32 R112, RZ, RZ, RZ ;  /* 0x000000ffff707224 */ /* 0x000fe200078e00ff */
[----:B------:R-:W-:-:S02]  /*4b80*/  LOP3.LUT R108, R108, 0x2, RZ, 0xc0, !PT ;  /* 0x000000026c6c7812 */ /* 0x000fc400078ec0ff */
[----:B------:R-:W-:Y:S02]  /*4b90*/  CS2R R104, SRZ ;  /* 0x0000000000687805 */ /* 0x000fe4000001ff00 */
[----:B------:R-:W-:Y:S01]  /*4ba0*/  LOP3.LUT R2, R4, 0x30, R2, 0x78, !PT ;  /* 0x0000003004027812 */ /* 0x000fe200078e7802 */
[----:B------:R-:W4:Y:S01]  /*4bb0*/  LDC R97, c[0x0][0xb20] ;  /* 0x0002c800ff617b82 */ /* 0x000f220000000800 */
[----:B------:R-:W3:Y:S01]  /*4bc0*/  LDS R0, [UR49+0x160] ;  /* 0x00016031ff007984 */ /* 0x000ee20008000800 */
[----:B------:R-:W-:Y:S01]  /*4bd0*/  LOP3.LUT R100, R100, 0x200, R3, 0xf8, !PT ;  /* 0x0000020064647812 */ /* 0x000fe200078ef803 */
[----:B------:R-:W-:Y:S01]  /*4be0*/  IMAD.MOV R102, RZ, RZ, -R108 ;  /* 0x000000ffff667224 */ /* 0x000fe200078e0a6c */
[----:B------:R-:W1:Y:S01]  /*4bf0*/  LDCU.64 UR52, c[0x0][0x348] ;  /* 0x00006900ff3477ac */ /* 0x000e620008000a00 */
[----:B------:R-:W-:Y:S01]  /*4c00*/  IMAD.U32 R109, RZ, RZ, UR4 ;  /* 0x00000004ff6d7e24 */ /* 0x000fe2000f8e00ff */
[----:B------:R-:W-:Y:S02]  /*4c10*/  LOP3.LUT R100, R100, R2, RZ, 0xfc, !PT ;  /* 0x0000000264647212 */ /* 0x000fe400078efcff */
[----:B------:R-:W1:Y:S01]  /*4c20*/  LDC R41, c[0x0][0xb30] ;  /* 0x0002cc00ff297b82 */ /* 0x000e620000000800 */
[----:B------:R-:W1:Y:S01]  /*4c30*/  LDCU.64 UR38, c[0x0][0x888] ;  /* 0x00011100ff2677ac */ /* 0x000e620008000a00 */
[----:B------:R-:W1:Y:S06]  /*4c40*/  LDCU.64 UR44, c[0x0][0x890] ;  /* 0x00011200ff2c77ac */ /* 0x000e6c0008000a00 */
[----:B------:R-:W1:Y:S01]  /*4c50*/  LDC.64 R92, c[0x0][0xb10] ;  /* 0x0002c400ff5c7b82 */ /* 0x000e620000000a00 */
[----:B------:R-:W-:-:S07]  /*4c60*/  UIADD3 UR48, UPT, UPT, UR49, 0x200, URZ ;  /* 0x0000020031307890 */ /* 0x000fce000fffe0ff */
[----:B------:R-:W1:Y:S08]  /*4c70*/  LDC.64 R38, c[0x0][0xb18] ;  /* 0x0002c600ff267b82 */ /* 0x000e700000000a00 */
[----:B------:R-:W1:Y:S08]  /*4c80*/  LDC.64 R36, c[0x0][0xb28] ;  /* 0x0002ca00ff247b82 */ /* 0x000e700000000a00 */
[----:B------:R-:W1:Y:S01]  /*4c90*/  LDC.64 R90, c[0x0][0x8b0] ;  /* 0x00022c00ff5a7b82 */ /* 0x000e620000000a00 */
[----:B---3--:R-:W-:-:S07]  /*4ca0*/  IMAD.IADD R46, R0, 0x1, R46 ;  /* 0x00000001002e7824 */ /* 0x008fce00078e022e */
[----:B------:R-:W3:Y:S08]  /*4cb0*/  LDC.64 R88, c[0x0][0x8a8] ;  /* 0x00022a00ff587b82 */ /* 0x000ef00000000a00 */
[----:B--2-4-:R-:W1:Y:S02]  /*4cc0*/  LDC R98, c[0x0][0x374] ;  /* 0x0000dd00ff627b82 */ /* 0x014e640000000800 */
.L_x_126:
[----:B------:R-:W-:Y:S02]  /*4cd0*/  LEA R0, R112, UR49, 0x3 ;  /* 0x0000003170007c11 */ /* 0x000fe4000f8e18ff */
[----:B------:R-:W-:Y:S02]  /*4ce0*/  SHF.L.U32 R2, R106, 0x1f, RZ ;  /* 0x0000001f6a027819 */ /* 0x000fe400000006ff */
[----:B------:R-:W-:Y:S02]  /*4cf0*/  LEA R16, R112, UR49, 0x4 ;  /* 0x0000003170107c11 */ /* 0x000fe4000f8e20ff */
[----:B------:R-:W2:Y:S02]  /*4d00*/  SYNCS.PHASECHK.TRANS64.TRYWAIT P0, [R0+URZ+0xb0], R2 ;  /* 0x0000b002000075a7 */ /* 0x000ea400080011ff */
[----:B-12---:R-:W-:Y:S05]  /*4d10*/  @!P0 BRA `(.L_x_85) ;  /* 0x0000004c00588947 */ /* 0x006fea0003800000 */
.L_x_174:
[----:B------:R-:W4:Y:S01]  /*4d20*/  LDC.64 R10, c[0x0][0xb10] ;  /* 0x0002c400ff0a7b82 */ /* 0x000f220000000a00 */
[----:B------:R-:W3:Y:S01]  /*4d30*/  LDS.128 R16, [R16+0x140] ;  /* 0x0001400010107984 */ /* 0x000ee20000000c00 */
[----:B-1----:R-:W-:Y:S01]  /*4d40*/  ISETP.NE.AND P1, PT, R41, 0x1, PT ;  /* 0x000000012900780c */ /* 0x002fe20003f25270 */
[----:B--2---:R-:W-:Y:S01]  /*4d50*/  VIADD R0, R0, 0xc0 ;  /* 0x000000c000007836 */ /* 0x004fe20000000000 */
[----:B------:R-:W-:Y:S04]  /*4d60*/  ISETP.GE.AND P0, PT, R40, 0x1, PT ;  /* 0x000000012800780c */ /* 0x000fe80003f06270 */
[----:B------:R-:W1:Y:S01]  /*4d70*/  LDC.64 R8, c[0x0][0xb18] ;  /* 0x0002c600ff087b82 */ /* 0x000e620000000a00 */
[----:B------:R-:W-:Y:S01]  /*4d80*/  PRMT R0, RZ, 0x654, R0 ;  /* 0x00000654ff007816 */ /* 0x000fe20000000000 */
[----:B------:R-:W-:Y:S01]  /*4d90*/  @!PT LDS RZ, [RZ] ;  /* 0x00000000fffff984 */ /* 0x000fe20000000800 */
[----:B------:R-:W-:Y:S01]  /*4da0*/  @!PT LDS RZ, [RZ] ;  /* 0x00000000fffff984 */ /* 0x000fe20000000800 */
[----:B------:R-:W-:Y:S01]  /*4db0*/  @!PT LDS RZ, [RZ] ;  /* 0x00000000fffff984 */ /* 0x000fe20000000800 */
[----:B------:R-:W-:Y:S01]  /*4dc0*/  @!PT LDS RZ, [RZ] ;  /* 0x00000000fffff984 */ /* 0x000fe20000000800 */
[----:B------:R2:W-:Y:S06]  /*4dd0*/  MEMBAR.ALL.CTA ;  /* 0x0000000000007992 */ /* 0x0005ec0000008000 */
[----:B--2---:R-:W2:Y:S01]  /*4de0*/  FENCE.VIEW.ASYNC.S ;  /* 0x00000000000073c6 */ /* 0x004ea20000000000 */
[----:B------:R-:W1:Y:S08]  /*4df0*/  @!P1 LDC R12, c[0x0][0xb20] ;  /* 0x0002c800ff0c9b82 */ /* 0x000e700000000800 */
[----:B------:R-:W1:Y:S01]  /*4e00*/  @!P1 LDC R7, c[0x0][0xb0c] ;  /* 0x0002c300ff079b82 */ /* 0x000e620000000800 */
[----:B--2---:R2:W-:Y:S01]  /*4e10*/  SYNCS.ARRIVE.TRANS64.RED.A1T0 RZ, [R0+URZ], RZ ;  /* 0x000000ff00ff79a7 */ /* 0x0045e200081004ff */
[----:B---3--:R-:W-:Y:S04]  /*4e20*/  LOP3.LUT P4, RZ, R18, 0x1, RZ, 0xc0, !PT ;  /* 0x0000000112ff7812 */ /* 0x008fe8000788c0ff */
[----:B------:R-:W-:Y:S09]  /*4e30*/  P2R R111, PR, RZ, 0x10 ;  /* 0x00000010ff6f7803 */ /* 0x000ff20000000000 */
[----:B------:R-:W-:Y:S02]  /*4e40*/  @P4 MOV R44, R16 ;  /* 0x00000010002c4202 */ /* 0x000fe40000000f00 */
[----:B------:R-:W-:Y:S01]  /*4e50*/  @P4 LOP3.LUT R43, R17, 0xffff, RZ, 0xc0, !PT ;  /* 0x0000ffff112b4812 */ /* 0x000fe200078ec0ff */
[----:B--2-4-:R-:W-:Y:S06]  /*4e60*/  @!P0 BRA `(.L_x_86) ;  /* 0x0000000000a48947 */ /* 0x014fec0003800000 */
[----:B------:R-:W-:Y:S01]  /*4e70*/  IMAD.HI.U32 R0, R98, R39, RZ ;  /* 0x0000002762007227 */ /* 0x000fe200078e00ff */
[----:B------:R-:W-:Y:S02]  /*4e80*/  ISETP.NE.AND P0, PT, R38, 0x1, PT ;  /* 0x000000012600780c */ /* 0x000fe40003f05270 */
[----:B------:R-:W-:Y:S01]  /*4e90*/  ISETP.NE.AND P2, PT, R40, 0x1, PT ;  /* 0x000000012800780c */ /* 0x000fe20003f45270 */
[----:B------:R-:W-:Y:S01]  /*4ea0*/  IMAD.HI.U32 R4, R99, R92, RZ ;  /* 0x0000005c63047227 */ /* 0x000fe200078e00ff */
[----:B------:R-:W-:Y:S02]  /*4eb0*/  SHF.R.U32.HI R0, RZ, R97, R0 ;  /* 0x00000061ff007219 */ /* 0x000fe40000011600 */
[----:B------:R-:W-:Y:S01]  /*4ec0*/  ISETP.NE.AND P3, PT, R42, 0x1, PT ;  /* 0x000000012a00780c */ /* 0x000fe20003f65270 */
[----:B------:R-:W-:Y:S01]  /*4ed0*/  IMAD.HI.U32 R6, R43, R39, RZ ;  /* 0x000000272b067227 */ /* 0x000fe200078e00ff */
[-C--:B------:R-:W-:Y:S02]  /*4ee0*/  SHF.R.U32.HI R4, RZ, R93.reuse, R4 ;  /* 0x0000005dff047219 */ /* 0x080fe40000011604 */
[----:B------:R-:W-:Y:S01]  /*4ef0*/  SEL R0, R98, R0, !P0 ;  /* 0x0000000062007207 */ /* 0x000fe20004000000 */
[----:B------:R-:W-:Y:S01]  /*4f00*/  IMAD.HI.U32 R5, R44, R92, RZ ;  /* 0x0000005c2c057227 */ /* 0x000fe200078e00ff */
[----:B------:R-:W-:Y:S03]  /*4f10*/  SEL R4, R99, R4, !P3 ;  /* 0x0000000463047207 */ /* 0x000fe60005800000 */
[-C--:B------:R-:W-:Y:S01]  /*4f20*/  IMAD.HI.U32 R3, R0, R36.reuse, RZ ;  /* 0x0000002400037227 */ /* 0x080fe200078e00ff */
[----:B------:R-:W-:Y:S03]  /*4f30*/  SHF.R.U32.HI R5, RZ, R93, R5 ;  /* 0x0000005dff057219 */ /* 0x000fe60000011605 */
[----:B------:R-:W-:Y:S01]  /*4f40*/  IMAD.HI.U32 R2, R4, R36, RZ ;  /* 0x0000002404027227 */ /* 0x000fe200078e00ff */
[----:B------:R-:W-:Y:S02]  /*4f50*/  @P2 SHF.R.U32.HI R0, RZ, R37, R3 ;  /* 0x00000025ff002219 */ /* 0x000fe40000011603 */
[----:B------:R-:W-:Y:S02]  /*4f60*/  SHF.R.U32.HI R3, RZ, R97, R6 ;  /* 0x00000061ff037219 */ /* 0x000fe40000011606 */
[----:B------:R-:W-:Y:S01]  /*4f70*/  @P2 SHF.R.U32.HI R4, RZ, R37, R2 ;  /* 0x00000025ff042219 */ /* 0x000fe20000011602 */
[----:B------:R-:W-:Y:S01]  /*4f80*/  IMAD R0, R40, R0, RZ ;  /* 0x0000000028007224 */ /* 0x000fe200078e02ff */
[----:B------:R-:W-:Y:S02]  /*4f90*/  SEL R3, R43, R3, !P0 ;  /* 0x000000032b037207 */ /* 0x000fe40004000000 */
[----:B------:R-:W-:Y:S01]  /*4fa0*/  SEL R2, R44, R5, !P3 ;  /* 0x000000052c027207 */ /* 0x000fe20005800000 */
[----:B------:R-:W-:Y:S01]  /*4fb0*/  IMAD R5, R40, R4, RZ ;  /* 0x0000000428057224 */ /* 0x000fe200078e02ff */
[C---:B------:R-:W-:Y:S01]  /*4fc0*/  ISETP.GE.AND P0, PT, R3.reuse, R0, PT ;  /* 0x000000000300720c */ /* 0x040fe20003f06270 */
[C---:B------:R-:W-:Y:S03]  /*4fd0*/  IMAD.HI.U32 R0, R3.reuse, R36, RZ ;  /* 0x0000002403007227 */ /* 0x040fe600078e00ff */
[C---:B------:R-:W-:Y:S02]  /*4fe0*/  ISETP.GE.OR P0, PT, R2.reuse, R5, P0 ;  /* 0x000000050200720c */ /* 0x040fe40000706670 */
[----:B------:R-:W-:Y:S04]  /*4ff0*/  SHF.R.U32.HI R0, RZ, R37, R0 ;  /* 0x00000025ff007219 */ /* 0x000fe80000011600 */
[C---:B------:R-:W-:Y:S05]  /*5000*/  SEL R6, R3.reuse, R0, !P2 ;  /* 0x0000000003067207 */ /* 0x040fea0005000000 */
        /* <DEDUP_REMOVED lines=14> */
[----:B------:R-:W-:Y:S07]  /*50f0*/  IMAD R43, R3, R38, R43 ;  /* 0x00000026032b7224 */ /* 0x000fee00078e022b */
.L_x_86:
[----:B-1----:R-:W-:Y:S01]  /*5100*/  @!P1 ISETP.NE.AND P0, PT, R8, 0x1, PT ;  /* 0x000000010800980c */ /* 0x002fe20003f05270 */
[----:B------:R-:W-:Y:S01]  /*5110*/  @!P1 IMAD.HI.U32 R0, R44, R10, RZ ;  /* 0x0000000a2c009227 */ /* 0x000fe200078e00ff */
[----:B------:R-:W-:Y:S01]  /*5120*/  @!P1 ISETP.NE.AND P2, PT, R7, 0x1, PT ;  /* 0x000000010700980c */ /* 0x000fe20003f45270 */
[----:B------:R-:W-:Y:S01]  /*5130*/  ULOP3.LUT UP0, URZ, UR48, 0x1b0, URZ, 0xc0, !UPT ;  /* 0x000001b030ff7892 */ /* 0x000fe2000f80c0ff */
[----:B------:R-:W-:Y:S01]  /*5140*/  R2UR UR42, R15 ;  /* 0x000000000f2a72ca */ /* 0x000fe200000e0000 */
[C---:B------:R-:W-:Y:S01]  /*5150*/  @!P1 IMAD.HI.U32 R2, R43.reuse, R9, RZ ;  /* 0x000000092b029227 */ /* 0x040fe200078e00ff */
[----:B------:R-:W-:Y:S02]  /*5160*/  @!P1 SHF.R.U32.HI R0, RZ, R11, R0 ;  /* 0x0000000bff009219 */ /* 0x000fe40000011600 */
[----:B------:R-:W-:Y:S01]  /*5170*/  R2UR UR41, R14 ;  /* 0x000000000e2972ca */ /* 0x000fe200000e0000 */
[----:B------:R-:W-:Y:S01]  /*5180*/  VIADD R112, R112, 0x1 ;  /* 0x0000000170707836 */ /* 0x000fe20000000000 */
[----:B------:R-:W-:Y:S02]  /*5190*/  @!P1 SHF.R.U32.HI R2, RZ, R12, R2 ;  /* 0x0000000cff029219 */ /* 0x000fe40000011602 */
[----:B------:R-:W-:Y:S02]  /*51a0*/  @!P1 SEL R3, R44, R0, !P2 ;  /* 0x000000002c039207 */ /* 0x000fe40005000000 */
[----:B------:R-:W-:Y:S02]  /*51b0*/  @!P1 SEL R2, R43, R2, !P0 ;  /* 0x000000022b029207 */ /* 0x000fe40004000000 */
[----:B------:R-:W-:Y:S01]  /*51c0*/  @P4 SHF.R.U32.HI R103, RZ, 0x10, R17 ;  /* 0x00000010ff674819 */ /* 0x000fe20000011611 */
[----:B------:R-:W-:Y:S02]  /*51d0*/  USHF.L.U32 UR42, UR42, 0x6, URZ ;  /* 0x000000062a2a7899 */ /* 0x000fe400080006ff */
[----:B------:R-:W-:Y:S02]  /*51e0*/  @!P1 IMAD.IADD R0, R2, 0x1, -R3 ;  /* 0x0000000102009824 */ /* 0x000fe400078e0a03 */
[----:B------:R-:W-:Y:S01]  /*51f0*/  @!P1 IMAD.IADD R2, R3, 0x1, -R2 ;  /* 0x0000000103029824 */ /* 0x000fe200078e0a02 */
[----:B------:R-:W-:Y:S01]  /*5200*/  USHF.L.U32 UR41, UR41, 0x8, URZ ;  /* 0x0000000829297899 */ /* 0x000fe200080006ff */
[----:B------:R-:W-:Y:S02]  /*5210*/  @!P1 IMAD R44, R0, R7, R44 ;  /* 0x00000007002c9224 */ /* 0x000fe400078e022c */
[----:B------:R-:W-:Y:S01]  /*5220*/  @!P1 IMAD R43, R2, R8, R43 ;  /* 0x00000008022b9224 */ /* 0x000fe200078e022b */
[----:B------:R-:W-:Y:S08]  /*5230*/  BRA.U !UP0, `(.L_x_87) ;  /* 0x0000000108407547 */ /* 0x000ff0000b800000 */
[----:B------:R-:W1:Y:S01]  /*5240*/  LDCU.64 UR8, c[0x4][0x88] ;  /* 0x01001100ff0877ac */ /* 0x000e620008000a00 */
[----:B------:R-:W-:Y:S01]  /*5250*/  MOV R3, 0x0 ;  /* 0x0000000000037802 */ /* 0x000fe20000000f00 */
[----:B------:R-:W-:Y:S02]  /*5260*/  HFMA2 R12, -RZ, RZ, 0, 5.9604644775390625e-08 ;  /* 0x00000001ff0c7431 */ /* 0x000fe400000001ff */
[----:B------:R-:W-:Y:S02]  /*5270*/  IMAD.MOV.U32 R8, RZ, RZ, 0x70 ;  /* 0x00000070ff087424 */ /* 0x000fe400078e00ff */
[----:B------:R-:W-:Y:S01]  /*5280*/  IMAD.MOV.U32 R13, RZ, RZ, RZ ;  /* 0x000000ffff0d7224 */ /* 0x000fe200078e00ff */
[----:B------:R-:W2:Y:S01]  /*5290*/  LDCU.64 UR6, c[0x4][0x90] ;  /* 0x01001200ff0677ac */ /* 0x000ea20008000a00 */
[----:B------:R-:W3:Y:S01]  /*52a0*/  LDC.64 R2, c[0x4][R3] ;  /* 0x0100000003027b82 */ /* 0x000ee20000000a00 */
[----:B------:R-:W4:Y:S01]  /*52b0*/  LDCU.64 UR4, c[0x4][0x8] ;  /* 0x01000100ff0477ac */ /* 0x000f220008000a00 */
[----:B-1----:R-:W-:Y:S01]  /*52c0*/  MOV R5, UR9 ;  /* 0x0000000900057c02 */ /* 0x002fe20008000f00 */
[----:B------:R-:W-:Y:S01]  /*52d0*/  IMAD.U32 R4, RZ, RZ, UR8 ;  /* 0x00000008ff047e24 */ /* 0x000fe2000f8e00ff */
[----:B--2---:R-:W-:Y:S01]  /*52e0*/  MOV R7, UR7 ;  /* 0x0000000700077c02 */ /* 0x004fe20008000f00 */
[----:B------:R-:W-:Y:S01]  /*52f0*/  IMAD.U32 R6, RZ, RZ, UR6 ;  /* 0x00000006ff067e24 */ /* 0x000fe2000f8e00ff */
[----:B----4-:R-:W-:Y:S01]  /*5300*/  MOV R11, UR5 ;  /* 0x00000005000b7c02 */ /* 0x010fe20008000f00 */
[----:B------:R-:W-:Y:S02]  /*5310*/  IMAD.U32 R10, RZ, RZ, UR4 ;  /* 0x00000004ff0a7e24 */ /* 0x000fe4000f8e00ff */
[----:B------:R-:W-:Y:S07]  /*5320*/  LEPC R20, `(.L_x_87) ;  /* 0x000000001014794e */ /* 0x000fee0000000000 */
[----:B---3-5:R-:W-:Y:S05]  /*5330*/  CALL.ABS.NOINC R2 ;  /* 0x0000000002007343 */ /* 0x028fea0003c00000 */
.L_x_87:
[----:B------:R-:W-:Y:S01]  /*5340*/  LOP3.LUT P0, RZ, R109, 0x1b0, RZ, 0xc0, !PT ;  /* 0x000001b06dff7812 */ /* 0x000fe2000780c0ff */
[----:B------:R-:W-:Y:S11]  /*5350*/  BSSY.RECONVERGENT B6, `(.L_x_88) ;  /* 0x0000013000067945 */ /* 0x000ff60003800200 */
[----:B------:R-:W-:Y:S01]  /*5360*/  @!UPT UIADD3 URZ, UPT, UPT, URZ, URZ, URZ ;  /* 0x000000fffffff290 */ /* 0x000fe2000fffe0ff */
[----:B------:R-:W-:Y:S05]  /*5370*/  @!P0 BRA `(.L_x_89) ;  /* 0x0000000000408947 */ /* 0x000fea0003800000 */
        /* <DEDUP_REMOVED lines=16> */
.L_x_89:
[----:B------:R-:W-:Y:S05]  /*5480*/  BSYNC.RECONVERGENT B6 ;  /* 0x0000000000067941 */ /* 0x000fea0003800200 */
.L_x_88:
[----:B------:R-:W-:Y:S01]  /*5490*/  ISETP.NE.U32.AND P4, PT, R90, RZ, PT ;  /* 0x000000ff5a00720c */ /* 0x000fe20003f85070 */
[----:B------:R-:W-:Y:S01]  /*54a0*/  UISETP.NE.AND UP2, UPT, UR50, URZ, UPT ;  /* 0x000000ff3200728c */ /* 0x000fe2000bf45270 */
[----:B------:R-:W-:Y:S01]  /*54b0*/  ISETP.NE.U32.AND P2, PT, RZ, UR38, PT ;  /* 0x00000026ff007c0c */ /* 0x000fe2000bf45070 */
[----:B------:R-:W-:Y:S01]  /*54c0*/  UISETP.NE.U32.AND UP1, UPT, UR44, URZ, UPT ;  /* 0x000000ff2c00728c */ /* 0x000fe2000bf25070 */
[----:B------:R-:W-:Y:S01]  /*54d0*/  ISETP.NE.AND.EX P4, PT, R91, RZ, PT, P4 ;  /* 0x000000ff5b00720c */ /* 0x000fe20003f85340 */
[----:B------:R-:W-:Y:S01]  /*54e0*/  UPLOP3.LUT UP0, UPT, UPT, UPT, UPT, 0x40, 0x4 ;  /* 0x000000000004789c */ /* 0x000fe20003f0e870 */
[----:B------:R-:W-:Y:S01]  /*54f0*/  ISETP.NE.AND.EX P2, PT, RZ, UR39, PT, P2 ;  /* 0x00000027ff007c0c */ /* 0x000fe2000bf45320 */
[----:B------:R-:W-:Y:S01]  /*5500*/  UISETP.NE.AND.EX UP1, UPT, UR45, URZ, UPT, UP1 ;  /* 0x000000ff2d00728c */ /* 0x000fe2000bf25310 */
[----:B------:R-:W-:Y:S04]  /*5510*/  PLOP3.LUT P1, PT, PT, PT, UP2, 0x80, 0x8 ;  /* 0x000000000008781c */ /* 0x000fe80003f2f028 */
[----:B------:R-:W-:Y:S06]  /*5520*/  @UP2 UPLOP3.LUT UP0, UPT, UPT, UPT, UP1, 0x80, 0x8 ;  /* 0x000000000008289c */ /* 0x000fec0003f0f010 */
[----:B------:R-:W-:Y:S01]  /*5530*/  PLOP3.LUT P0, PT, PT, PT, UP0, 0x80, 0x8 ;  /* 0x000000000008781c */ /* 0x000fe20003f0f008 */
[----:B------:R-:W-:Y:S01]  /*5540*/  @!UPT UIADD3 URZ, UPT, UPT, URZ, URZ, URZ ;  /* 0x000000fffffff290 */ /* 0x000fe2000fffe0ff */
[----:B------:R-:W-:Y:S11]  /*5550*/  BRA.U !UP1, `(.L_x_90) ;  /* 0x0000000109387547 */ /* 0x000ff6000b800000 */
[----:B------:R-:W-:Y:S01]  /*5560*/  UISETP.NE.U32.AND UP0, UPT, UR38, URZ, UPT ;  /* 0x000000ff2600728c */ /* 0x000fe2000bf05070 */
[----:B------:R-:W-:Y:S02]  /*5570*/  HFMA2 R0, -RZ, RZ, 0, 5.9604644775390625e-08 ;  /* 0x00000001ff007431 */ /* 0x000fe400000001ff */
[----:B------:R-:W-:Y:S01]  /*5580*/  IMAD.MOV.U32 R96, RZ, RZ, 0x1 ;  /* 0x00000001ff607424 */ /* 0x000fe200078e00ff */
[----:B------:R-:W-:Y:S06]  /*5590*/  UISETP.NE.AND.EX UP0, UPT, UR39, URZ, UPT, UP0 ;  /* 0x000000ff2700728c */ /* 0x000fec000bf05300 */
[----:B------:R-:W-:Y:S05]  /*55a0*/  PLOP3.LUT P3, PT, PT, PT, UP0, 0x80, 0x8 ;  /* 0x000000000008781c */ /* 0x000fea0003f6f008 */
[----:B------:R-:W1:Y:S01]  /*55b0*/  @UP0 LDCU.64 UR6, c[0x0][0x888] ;  /* 0x00011100ff0607ac */ /* 0x000e620008000a00 */
[----:B------:R-:W-:Y:S07]  /*55c0*/  @UP0 UIMAD UR4, UR36, UR44, URZ ;  /* 0x0000002c240402a4 */ /* 0x000fee000f8e02ff */
[----:B------:R-:W-:Y:S01]  /*55d0*/  @!P3 PRMT R96, R0, 0x7610, R96 ;  /* 0x000076100060b816 */ /* 0x000fe20000000060 */
[----:B-1----:R-:W-:Y:S03]  /*55e0*/  @UP0 UIMAD.WIDE UR6, UR4, 0x4, UR6 ;  /* 0x00000004040608a5 */ /* 0x002fe6000f8e0206 */
[----:B------:R-:W1:Y:S03]  /*55f0*/  @!UP0 LDCU UR4, c[0x0][0x880] ;  /* 0x00011000ff0487ac */ /* 0x000e660008000800 */
[----:B------:R-:W-:Y:S01]  /*5600*/  IMAD.U32 R2, RZ, RZ, UR6 ;  /* 0x00000006ff027e24 */ /* 0x000fe2000f8e00ff */
[----:B------:R-:W-:Y:S05]  /*5610*/  MOV R3, UR7 ;  /* 0x0000000700037c02 */ /* 0x000fea0008000f00 */
[----:B-----5:R2:W5:Y:S02]  /*5620*/  @P3 LDG.E R49, desc[UR46][R2.64] ;  /* 0x0000002e02313981 */ /* 0x020564000c1e1900 */
[----:B-12---:R-:W-:Y:S02]  /*5630*/  @!P3 IMAD.U32 R49, RZ, RZ, UR4 ;  /* 0x00000004ff31be24 */ /* 0x006fe4000f8e00ff */
.L_x_90:
[----:B------:R-:W-:Y:S05]  /*5640*/  @!P4 BRA `(.L_x_91) ;  /* 0x000000000020c947 */ /* 0x000fea0003800000 */
[----:B------:R-:W-:Y:S04]  /*5650*/  ISETP.NE.U32.AND P3, PT, R88, RZ, PT ;  /* 0x000000ff5800720c */ /* 0x000fe80003f65070 */
[----:B------:R-:W-:Y:S11]  /*5660*/  ISETP.NE.AND.EX P3, PT, R89, RZ, PT, P3 ;  /* 0x000000ff5900720c */ /* 0x000ff60003f65330 */
[----:B------:R-:W-:Y:S02]  /*5670*/  @!UPT UIADD3 URZ, UPT, UPT, URZ, URZ, URZ ;  /* 0x000000fffffff290 */ /* 0x000fe4000fffe0ff */
[----:B------:R-:W1:Y:S01]  /*5680*/  @P3 LDC.64 R2, c[0x0][0x8a8] ;  /* 0x00022a00ff023b82 */ /* 0x000e620000000a00 */
[----:B------:R-:W-:Y:S04]  /*5690*/  @P3 IMAD R0, R90, UR36, RZ ;  /* 0x000000245a003c24 */ /* 0x000fe8000f8e02ff */
[----:B-1----:R-:W-:Y:S05]  /*56a0*/  @P3 IMAD.WIDE R2, R0, 0x4, R2 ;  /* 0x0000000400023825 */ /* 0x002fea00078e0202 */
[----:B-----5:R1:W5:Y:S02]  /*56b0*/  @P3 LDG.E R47, desc[UR46][R2.64] ;  /* 0x0000002e022f3981 */ /* 0x020364000c1e1900 */
[----:B-1----:R-:W2:Y:S02]  /*56c0*/  @!P3 LDC R47, c[0x0][0x8a0] ;  /* 0x00022800ff2fbb82 */ /* 0x002ea40000000800 */
.L_x_91:
[----:B-----5:R-:W-:Y:S01]  /*56d0*/  FSETP.NEU.AND P4, PT, R49, RZ, PT ;  /* 0x000000ff3100720b */ /* 0x020fe20003f8d000 */
[----:B------:R-:W-:Y:S01]  /*56e0*/  BSSY B1, `(.L_x_92) ;  /* 0x0000042000017945 */ /* 0x000fe20003800000 */
[----:B------:R-:W-:Y:S01]  /*56f0*/  SEL R5, RZ, 0xffffffff, P2 ;  /* 0xffffffffff057807 */ /* 0x000fe20001000000 */
[----:B------:R-:W-:Y:S01]  /*5700*/  IMAD.MOV.U32 R115, RZ, RZ, 0x1 ;  /* 0x00000001ff737424 */ /* 0x000fe200078e00ff */
[----:B------:R-:W-:Y:S02]  /*5710*/  LOP3.LUT P3, RZ, R96, 0xff, RZ, 0xc0, !PT ;  /* 0x000000ff60ff7812 */ /* 0x000fe4000786c0ff */
[----:B------:R-:W-:Y:S02]  /*5720*/  CS2R R86, SRZ ;  /* 0x0000000000567805 */ /* 0x000fe4000001ff00 */
[----:B------:R-:W-:Y:S02]  /*5730*/  @P1 SEL R0, RZ, 0xffffffff, P4 ;  /* 0xffffffffff001807 */ /* 0x000fe40002000000 */
[----:B------:R-:W-:Y:S02]  /*5740*/  CS2R R84, SRZ ;  /* 0x0000000000547805 */ /* 0x000fe4000001ff00 */
[----:B------:R-:W-:Y:S02]  /*5750*/  LEA R2, R105, UR49, 0x3 ;  /* 0x0000003169027c11 */ /* 0x000fe4000f8e18ff */
[----:B------:R-:W-:Y:S02]  /*5760*/  CS2R R82, SRZ ;  /* 0x0000000000527805 */ /* 0x000fe4000001ff00 */
[----:B------:R-:W-:Y:S02]  /*5770*/  @P0 SEL R0, R5, R0, !P3 ;  /* 0x0000000005000207 */ /* 0x000fe40005800000 */
[----:B------:R-:W-:Y:S02]  /*5780*/  CS2R R80, SRZ ;  /* 0x0000000000507805 */ /* 0x000fe4000001ff00 */
[----:B------:R-:W-:Y:S02]  /*5790*/  LEA R113, R45, UR49, 0x3 ;  /* 0x000000312d717c11 */ /* 0x000fe4000f8e18ff */
[----:B------:R-:W-:Y:S02]  /*57a0*/  @P1 LOP3.LUT R0, R0, 0x1, RZ, 0xc0, !PT ;  /* 0x0000000100001812 */ /* 0x000fe400078ec0ff */
[----:B------:R-:W-:Y:S02]  /*57b0*/  SHF.L.U32 R3, R107, 0x1f, RZ ;  /* 0x0000001f6b037819 */ /* 0x000fe400000006ff */
[----:B------:R-:W-:Y:S02]  /*57c0*/  ISETP.NE.U32.OR P6, PT, R0, 0x1, !P1 ;  /* 0x000000010000780c */ /* 0x000fe40004fc5470 */
[----:B------:R-:W-:Y:S02]  /*57d0*/  PLOP3.LUT P2, PT, PT, PT, UP1, 0x80, 0x8 ;  /* 0x000000000008781c */ /* 0x000fe40003f4f018 */
[----:B------:R-:W-:Y:S02]  /*57e0*/  LEA.HI R48, R45, R45, RZ, 0x1 ;  /* 0x0000002d2d307211 */ /* 0x000fe400078f08ff */
[----:B------:R-:W-:Y:S02]  /*57f0*/  SEL R4, RZ, 0xffffffff, P4 ;  /* 0xffffffffff047807 */ /* 0x000fe40002000000 */
[----:B------:R-:W-:Y:S05]  /*5800*/  P2R R118, PR, RZ, 0x40 ;  /* 0x00000040ff767803 */ /* 0x000fea0000000000 */
[----:B------:R-:W-:Y:S02]  /*5810*/  @P6 SHF.L.U32 R0, R104, 0x1f, RZ ;  /* 0x0000001f68006819 */ /* 0x000fe400000006ff */
[----:B------:R-:W-:Y:S02]  /*5820*/  @P2 SEL R4, R5, R4, !P3 ;  /* 0x0000000405042207 */ /* 0x000fe40005800000 */
[----:B------:R1:W3:Y:S02]  /*5830*/  @P6 SYNCS.PHASECHK.TRANS64.TRYWAIT P1, [R2+URZ+0x60], R0 ;  /* 0x00006000020065a7 */ /* 0x0002e400080211ff */
[----:B------:R-:W-:Y:S04]  /*5840*/  LOP3.LUT R4, R4, 0x1, RZ, 0xc0, !PT ;  /* 0x0000000104047812 */ /* 0x000fe800078ec0ff */
[----:B------:R-:W-:Y:S04]  /*5850*/  ISETP.NE.U32.AND P5, PT, R4, 0x1, PT ;  /* 0x000000010400780c */ /* 0x000fe80003fa5070 */
[----:B------:R-:W-:Y:S01]  /*5860*/  P2R R116, PR, RZ, 0x20 ;  /* 0x00000020ff747803 */ /* 0x000fe20000000000 */
[----:B------:R4:W2:Y:S01]  /*5870*/  SYNCS.PHASECHK.TRANS64.TRYWAIT P0, [R113+URZ+0xd0], R3 ;  /* 0x0000d003710075a7 */ /* 0x0008a200080011ff */
[C---:B-1----:R-:W-:Y:S01]  /*5880*/  IMAD.SHL.U32 R0, R48.reuse, 0x80, RZ ;  /* 0x0000008030007824 */ /* 0x042fe200078e00ff */
[----:B------:R-:W-:Y:S04]  /*5890*/  LOP3.LUT R48, R48, 0xffe, RZ, 0xc0, !PT ;  /* 0x00000ffe30307812 */ /* 0x000fe800078ec0ff */
[----:B------:R-:W-:Y:S01]  /*58a0*/  LOP3.LUT R0, R0, 0xffffff00, RZ, 0xc0, !PT ;  /* 0xffffff0000007812 */ /* 0x000fe200078ec0ff */
[----:B------:R-:W-:Y:S04]  /*58b0*/  IMAD.IADD R48, R45, 0x1, -R48 ;  /* 0x000000012d307824 */ /* 0x000fe800078e0a30 */
[----:B------:R-:W-:Y:S04]  /*58c0*/  IMAD.IADD R0, R46, 0x1, R0 ;  /* 0x000000012e007824 */ /* 0x000fe800078e0200 */
[----:B------:R-:W-:Y:S01]  /*58d0*/  IMAD R48, R48, 0x100000, R0 ;  /* 0x0010000030307824 */ /* 0x000fe200078e0200 */
[----:B---3--:R-:W-:Y:S01]  /*58e0*/  @P6 SEL R115, RZ, 0x1, !P1 ;  /* 0x00000001ff736807 */ /* 0x008fe20004800000 */
[----:B----4-:R-:W-:Y:S06]  /*58f0*/  @!P6 BRA `(.L_x_93) ;  /* 0x000000000080e947 */ /* 0x010fec0003800000 */
[----:B------:R-:W-:Y:S01]  /*5900*/  @P5 IMAD R5, R105, 0x1000, R100 ;  /* 0x0000100069055824 */ /* 0x000fe200078e0264 */
[----:B------:R-:W-:Y:S01]  /*5910*/  ISETP.NE.AND P1, PT, R115, RZ, PT ;  /* 0x000000ff7300720c */ /* 0x000fe20003f25270 */
[----:B------:R-:W-:Y:S01]  /*5920*/  BSSY B0, `(.L_x_94) ;  /* 0x000000b000007945 */ /* 0x000fe20003800000 */
[----:B------:R-:W-:Y:S01]  /*5930*/  CS2R R82, SRZ ;  /* 0x0000000000527805 */ /* 0x000fe2000001ff00 */
[----:B------:R-:W-:Y:S01]  /*5940*/  @P5 VIADD R4, R5, UR49 ;  /* 0x0000003105045c36 */ /* 0x000fe20008000000 */
[----:B------:R-:W-:Y:S02]  /*5950*/  CS2R R80, SRZ ;  /* 0x0000000000507805 */ /* 0x000fe4000001ff00 */
[----:B------:R-:W-:Y:S02]  /*5960*/  CS2R R86, SRZ ;  /* 0x0000000000567805 */ /* 0x000fe4000001ff00 */
[----:B------:R-:W-:Y:S01]  /*5970*/  CS2R R84, SRZ ;  /* 0x0000000000547805 */ /* 0x000fe2000001ff00 */
[----:B------:R-:W-:Y:S04]  /*5980*/  @P5 IMAD R4, R108, -0x10, R4 ;  /* 0xfffffff06c045824 */ /* 0x000fe800078e0204 */
[----:B------:R-:W-:Y:S05]  /*5990*/  @P1 BRA `(.L_x_95) ;  /* 0x00000000000c1947 */ /* 0x000fea0003800000 */
[----:B------:R-:W-:Y:S04]  /*59a0*/  SHF.L.U32 R0, R104, 0x1f, RZ ;  /* 0x0000001f68007819 */ /* 0x000fe800000006ff */
[----:B------:R-:W1:Y:S02]  /*59b0*/  SYNCS.PHASECHK.TRANS64.TRYWAIT P1, [R2+URZ+0x60], R0 ;  /* 0x00006000020075a7 */ /* 0x000e6400080211ff */
[----:B-1----:R-:W-:Y:S05]  /*59c0*/  @!P1 BRA `(.L_x_96) ;  /* 0x0000004000409947 */ /* 0x002fea0003800000 */
.L_x_95:
[----:B------:R-:W-:Y:S05]  /*59d0*/  BSYNC B0 ;  /* 0x0000000000007941 */ /* 0x000fea0003800000 */
.L_x_94:
[----:B------:R-:W-:Y:S01]  /*59e0*/  ISETP.NE.AND P1, PT, R116, RZ, PT ;  /* 0x000000ff7400720c */ /* 0x000fe20003f25270 */
[----:B-1----:R-:W-:Y:S02]  /*59f0*/  VIADD R2, R2, 0x80 ;  /* 0x0000008002027836 */ /* 0x002fe40000000000 */
[----:B------:R-:W-:Y:S02]  /*5a00*/  IMAD.U32 R0, RZ, RZ, UR37 ;  /* 0x00000025ff007e24 */ /* 0x000fe4000f8e00ff */
[----:B------:R-:W-:Y:S03]  /*5a10*/  VIADD R105, R105, 0x1 ;  /* 0x0000000169697836 */ /* 0x000fe60000000000 */
[----:B------:R-:W-:Y:S05]  /*5a20*/  PRMT R0, R0, 0x654, R2 ;  /* 0x0000065400007816 */ /* 0x000fea0000000002 */
[----:B------:R1:W3:Y:S04]  /*5a30*/  @P1 LDS.128 R80, [R5+UR49+0x200] ;  /* 0x0002003105501984 */ /* 0x0002e80008000c00 */
[----:B------:R1:W4:Y:S01]  /*5a40*/  @P1 LDS.128 R84, [R4+0x210] ;  /* 0x0002100004541984 */ /* 0x0003220000000c00 */
[C---:B------:R-:W-:Y:S01]  /*5a50*/  ISETP.NE.AND P1, PT, R105.reuse, 0x4, PT ;  /* 0x000000046900780c */ /* 0x040fe20003f25270 */
[----:B------:R-:W-:Y:S01]  /*5a60*/  @!PT LDS RZ, [RZ] ;  /* 0x00000000fffff984 */ /* 0x000fe20000000800 */
[----:B------:R-:W-:Y:S01]  /*5a70*/  @!PT LDS RZ, [RZ] ;  /* 0x00000000fffff984 */ /* 0x000fe20000000800 */
[----:B------:R-:W-:Y:S01]  /*5a80*/  @!PT LDS RZ, [RZ] ;  /* 0x00000000fffff984 */ /* 0x000fe20000000800 */
[----:B------:R-:W-:Y:S01]  /*5a90*/  @!PT LDS RZ, [RZ] ;  /* 0x00000000fffff984 */ /* 0x000fe20000000800 */
[----:B------:R5:W-:Y:S06]  /*5aa0*/  MEMBAR.ALL.CTA ;  /* 0x0000000000007992 */ /* 0x000bec0000008000 */
[----:B-----5:R-:W5:Y:S01]  /*5ab0*/  FENCE.VIEW.ASYNC.S ;  /* 0x00000000000073c6 */ /* 0x020f620000000000 */
[----:B------:R-:W-:Y:S01]  /*5ac0*/  SEL R105, R105, RZ, P1 ;  /* 0x000000ff69697207 */ /* 0x000fe20000800000 */
[----:B-----5:R5:W-:Y:S02]  /*5ad0*/  SYNCS.ARRIVE.TRANS64.RED.A1T0 RZ, [R0+URZ], RZ ;  /* 0x000000ff00ff79a7 */ /* 0x020be400081004ff */
[----:B-----5:R-:W-:Y:S04]  /*5ae0*/  SEL R0, RZ, 0x1, P1 ;  /* 0x00000001ff007807 */ /* 0x020fe80000800000 */
[----:B-1-3--:R-:W-:Y:S02]  /*5af0*/  LOP3.LUT R104, R104, R0, RZ, 0x3c, !PT ;  /* 0x0000000068687212 */ /* 0x00afe400078e3cff */
.L_x_93:
[----:B------:R-:W-:Y:S05]  /*5b00*/  BSYNC B1 ;  /* 0x0000000000017941 */ /* 0x000fea0003800000 */
.L_x_92:
[----:B------:R-:W-:Y:S04]  /*5b10*/  SHF.R.U32.HI R0, RZ, 0x15, R48 ;  /* 0x00000015ff007819 */ /* 0x000fe80000011630 */
[----:B------:R-:W-:Y:S01]  /*5b20*/  LOP3.LUT P1, RZ, R0, 0x3, R101, 0x48, !PT ;  /* 0x0000000300ff7812 */ /* 0x000fe20007824865 */
[----:B------:R-:W-:Y:S01]  /*5b30*/  @!UPT UIADD3 URZ, UPT, UPT, URZ, URZ, URZ ;  /* 0x000000fffffff290 */ /* 0x000fe2000fffe0ff */
[----:B--2---:R-:W-:Y:S11]  /*5b40*/  @P0 BRA `(.L_x_97) ;  /* 0x0000000000080947 */ /* 0x004ff60003800000 */
[----:B------:R-:W1:Y:S02]  /*5b50*/  SYNCS.PHASECHK.TRANS64.TRYWAIT P0, [R113+URZ+0xd0], R3 ;  /* 0x0000d003710075a7 */ /* 0x000e6400080011ff */
[----:B-1----:R-:W-:Y:S05]  /*5b60*/  @!P0 BRA `(.L_x_98) ;  /* 0x0000003c00ec8947 */ /* 0x002fea0003800000 */
.L_x_97:
[----:B------:R-:W-:Y:S05]  /*5b70*/  @!P1 BRA `(.L_x_99) ;  /* 0x0000000000409947 */ /* 0x000fea0003800000 */
[----:B------:R-:W2:Y:S01]  /*5b80*/  LDCU.64 UR8, c[0x4][0x78] ;  /* 0x01000f00ff0877ac */ /* 0x000ea20008000a00 */
[----:B-1----:R-:W-:Y:S01]  /*5b90*/  MOV R3, 0x0 ;  /* 0x0000000000037802 */ /* 0x002fe20000000f00 */
[----:B------:R-:W-:Y:S02]  /*5ba0*/  HFMA2 R12, -RZ, RZ, 0, 5.9604644775390625e-08 ;  /* 0x00000001ff0c7431 */ /* 0x000fe400000001ff */
[----:B------:R-:W-:Y:S02]  /*5bb0*/  IMAD.MOV.U32 R8, RZ, RZ, 0x192 ;  /* 0x00000192ff087424 */ /* 0x000fe400078e00ff */
[----:B------:R-:W-:Y:S01]  /*5bc0*/  IMAD.MOV.U32 R13, RZ, RZ, RZ ;  /* 0x000000ffff0d7224 */ /* 0x000fe200078e00ff */
[----:B------:R-:W1:Y:S01]  /*5bd0*/  LDCU.64 UR6, c[0x4][0x80] ;  /* 0x01001000ff0677ac */ /* 0x000e620008000a00 */
[----:B------:R-:W3:Y:S01]  /*5be0*/  LDC.64 R2, c[0x4][R3] ;  /* 0x0100000003027b82 */ /* 0x000ee20000000a00 */
[----:B------:R-:W5:Y:S01]  /*5bf0*/  LDCU.64 UR4, c[0x4][0x18] ;  /* 0x01000300ff0477ac */ /* 0x000f620008000a00 */
[----:B--2---:R-:W-:Y:S01]  /*5c00*/  MOV R5, UR9 ;  /* 0x0000000900057c02 */ /* 0x004fe20008000f00 */
[----:B------:R-:W-:Y:S01]  /*5c10*/  IMAD.U32 R4, RZ, RZ, UR8 ;  /* 0x00000008ff047e24 */ /* 0x000fe2000f8e00ff */
[----:B-1----:R-:W-:Y:S01]  /*5c20*/  MOV R7, UR7 ;  /* 0x0000000700077c02 */ /* 0x002fe20008000f00 */
[----:B------:R-:W-:Y:S01]  /*5c30*/  IMAD.U32 R6, RZ, RZ, UR6 ;  /* 0x00000006ff067e24 */ /* 0x000fe2000f8e00ff */
[----:B-----5:R-:W-:Y:S01]  /*5c40*/  MOV R11, UR5 ;  /* 0x00000005000b7c02 */ /* 0x020fe20008000f00 */
[----:B------:R-:W-:Y:S02]  /*5c50*/  IMAD.U32 R10, RZ, RZ, UR4 ;  /* 0x00000004ff0a7e24 */ /* 0x000fe4000f8e00ff */
[----:B------:R-:W-:Y:S07]  /*5c60*/  LEPC R20, `(.L_x_99) ;  /* 0x000000001014794e */ /* 0x000fee0000000000 */
[----:B---34-:R-:W-:Y:S05]  /*5c70*/  CALL.ABS.NOINC R2 ;  /* 0x0000000002007343 */ /* 0x018fea0003c00000 */
.L_x_99:
[----:B------:R-:W-:Y:S01]  /*5c80*/  F2FP.F16.E4M3.UNPACK_B R4, R81 ;  /* 0x00000051ff04723e */ /* 0x000fe200020006ff */
[----:B------:R-:W-:Y:S05]  /*5c90*/  WARPSYNC.ALL ;  /* 0x0000000000007948 */ /* 0x000fea0003800000 */
[----:B------:R-:W-:Y:S01]  /*5ca0*/  R2UR UR4, R48 ;  /* 0x00000000300472ca */ /* 0x000fe200000e0000 */
[--C-:B------:R-:W-:Y:S01]  /*5cb0*/  HADD2.F32 R53, -RZ, R4.reuse.H0_H0 ;  /* 0x20000004ff357230 */ /* 0x100fe20000004100 */
[-C--:B-1----:R-:W-:Y:S01]  /*5cc0*/  F2FP.F16.E4M3.UNPACK_B R3, R80.reuse ;  /* 0x00000050ff03723e */ /* 0x082fe200020006ff */
[----:B------:R-:W-:Y:S01]  /*5cd0*/  HADD2.F32 R54, -RZ, R4.H1_H1 ;  /* 0x30000004ff367230 */ /* 0x000fe20000004100 */
[----:B------:R-:W-:Y:S01]  /*5ce0*/  F2FP.F16.E4M3.UNPACK_B R0, R80.H1 ;  /* 0x00000050ff00723e */ /* 0x000fe200030006ff */
[----:B------:R-:W-:Y:S01]  /*5cf0*/  BSSY.RECONVERGENT B0, `(.L_x_100) ;  /* 0x0000099000007945 */ /* 0x000fe20003800200 */
[----:B------:R-:W-:Y:S01]  /*5d00*/  F2FP.F16.E4M3.UNPACK_B R64, R83.H1 ;  /* 0x00000053ff40723e */ /* 0x000fe200030006ff */
[--C-:B------:R-:W-:Y:S01]  /*5d10*/  HADD2.F32 R2, -RZ, R3.reuse.H0_H0 ;  /* 0x20000003ff027230 */ /* 0x100fe20000004100 */
[----:B----4-:R-:W-:Y:S01]  /*5d20*/  F2FP.F16.E4M3.UNPACK_B R74, R86 ;  /* 0x00000056ff4a723e */ /* 0x010fe200020006ff */
[----:B------:R-:W-:Y:S01]  /*5d30*/  HADD2.F32 R50, -RZ, R3.H1_H1 ;  /* 0x30000003ff327230 */ /* 0x000fe20000004100 */
[----:B------:R-:W-:Y:S01]  /*5d40*/  F2FP.F16.E4M3.UNPACK_B R3, R81.H1 ;  /* 0x00000051ff03723e */ /* 0x000fe200030006ff */
[--C-:B------:R-:W-:Y:S01]  /*5d50*/  HADD2.F32 R51, -RZ, R0.reuse.H0_H0 ;  /* 0x20000000ff337230 */ /* 0x100fe20000004100 */
[----:B------:R-:W-:Y:S01]  /*5d60*/  IADD3 R114, PT, PT, R100, UR49, RZ ;  /* 0x0000003164727c10 */ /* 0x000fe2000fffe0ff */
[----:B------:R-:W-:Y:S01]  /*5d70*/  HADD2.F32 R52, -RZ, R0.H1_H1 ;  /* 0x30000000ff347230 */ /* 0x000fe20000004100 */
[----:B------:R-:W-:Y:S01]  /*5d80*/  LDTM.16dp32bit_t0_t15.x32 R4, tmem[UR4] ;  /* 0x00000004000479ee */ /* 0x000fe20008a80000 */
[----:B------:R-:W1:Y:S01]  /*5d90*/  LDTM.16dp32bit_t16_t31.x32 R4, tmem[UR4+0x20] ;  /* 0x00002004000479ee */ /* 0x000e620008aa0000 */
[-C--:B------:R-:W-:Y:S01]  /*5da0*/  F2FP.F16.E4M3.UNPACK_B R0, R82.reuse ;  /* 0x00000052ff00723e */ /* 0x080fe200020006ff */
[--C-:B------:R-:W-:Y:S01]  /*5db0*/  HADD2.F32 R55, -RZ, R3.reuse.H0_H0 ;  /* 0x20000003ff377230 */ /* 0x100fe20000004100 */
[----:B------:R-:W-:Y:S01]  /*5dc0*/  SHF.L.U32 R117, R102, 0x4, RZ ;  /* 0x0000000466757819 */ /* 0x000fe200000006ff */
[----:B------:R-:W-:Y:S01]  /*5dd0*/  HADD2.F32 R56, -RZ, R3.H1_H1 ;  /* 0x30000003ff387230 */ /* 0x000fe20000004100 */
[----:B------:R-:W-:Y:S01]  /*5de0*/  F2FP.F16.E4M3.UNPACK_B R3, R82.H1 ;  /* 0x00000052ff03723e */ /* 0x000fe200030006ff */
[--C-:B------:R-:W-:Y:S01]  /*5df0*/  HADD2.F32 R57, -RZ, R0.reuse.H0_H0 ;  /* 0x20000000ff397230 */ /* 0x100fe20000004100 */
[----:B------:R-:W-:Y:S01]  /*5e00*/  IADD3 R114, PT, PT, R114, R117, RZ ;  /* 0x0000007572727210 */ /* 0x000fe20007ffe0ff */
[----:B------:R-:W-:Y:S01]  /*5e10*/  HADD2.F32 R58, -RZ, R0.H1_H1 ;  /* 0x30000000ff3a7230 */ /* 0x000fe20000004100 */
[----:B------:R-:W-:Y:S01]  /*5e20*/  F2FP.F16.E4M3.UNPACK_B R0, R83 ;  /* 0x00000053ff00723e */ /* 0x000fe200020006ff */
[--C-:B------:R-:W-:Y:S01]  /*5e30*/  HADD2.F32 R59, -RZ, R3.reuse.H0_H0 ;  /* 0x20000003ff3b7230 */ /* 0x100fe20000004100 */
[----:B------:R-:W-:Y:S01]  /*5e40*/  ISETP.NE.AND P0, PT, R110, RZ, PT ;  /* 0x000000ff6e00720c */ /* 0x000fe20003f05270 */
[----:B------:R-:W-:Y:S01]  /*5e50*/  HADD2.F32 R60, -RZ, R3.H1_H1 ;  /* 0x30000003ff3c7230 */ /* 0x000fe20000004100 */
[-C--:B------:R-:W-:Y:S01]  /*5e60*/  F2FP.F16.E4M3.UNPACK_B R3, R84.reuse ;  /* 0x00000054ff03723e */ /* 0x080fe200020006ff */
[--C-:B------:R-:W-:Y:S01]  /*5e70*/  HADD2.F32 R61, -RZ, R0.reuse.H0_H0 ;  /* 0x20000000ff3d7230 */ /* 0x100fe20000004100 */
[----:B------:R-:W-:Y:S01]  /*5e80*/  ISETP.NE.AND P6, PT, R118, RZ, PT ;  /* 0x000000ff7600720c */ /* 0x000fe20003fc5270 */
[----:B------:R-:W-:Y:S01]  /*5e90*/  HADD2.F32 R62, -RZ, R0.H1_H1 ;  /* 0x30000000ff3e7230 */ /* 0x000fe20000004100 */
[----:B------:R-:W-:Y:S01]  /*5ea0*/  F2FP.F16.E4M3.UNPACK_B R0, R84.H1 ;  /* 0x00000054ff00723e */ /* 0x000fe200030006ff */
[--C-:B------:R-:W-:Y:S02]  /*5eb0*/  HADD2.F32 R65, -RZ, R3.reuse.H0_H0 ;  /* 0x20000003ff417230 */ /* 0x100fe40000004100 */
[----:B------:R-:W-:Y:S01]  /*5ec0*/  HADD2.F32 R66, -RZ, R3.H1_H1 ;  /* 0x30000003ff427230 */ /* 0x000fe20000004100 */
[-C--:B------:R-:W-:Y:S01]  /*5ed0*/  F2FP.F16.E4M3.UNPACK_B R3, R85.reuse ;  /* 0x00000055ff03723e */ /* 0x080fe200020006ff */
[--C-:B------:R-:W-:Y:S02]  /*5ee0*/  HADD2.F32 R67, -RZ, R0.reuse.H0_H0 ;  /* 0x20000000ff437230 */ /* 0x100fe40000004100 */
[----:B------:R-:W-:Y:S01]  /*5ef0*/  HADD2.F32 R68, -RZ, R0.H1_H1 ;  /* 0x30000000ff447230 */ /* 0x000fe20000004100 */
[----:B------:R-:W-:Y:S01]  /*5f00*/  F2FP.F16.E4M3.UNPACK_B R0, R85.H1 ;  /* 0x00000055ff00723e */ /* 0x000fe200030006ff */
[--C-:B------:R-:W-:Y:S02]  /*5f10*/  HADD2.F32 R69, -RZ, R3.reuse.H0_H0 ;  /* 0x20000003ff457230 */ /* 0x100fe40000004100 */
[C---:B-1----:R-:W-:Y:S01]  /*5f20*/  FMUL R7, R47.reuse, R7 ;  /* 0x000000072f077220 */ /* 0x042fe20000400000 */
[----:B------:R-:W-:Y:S01]  /*5f30*/  HADD2.F32 R70, -RZ, R3.H1_H1 ;  /* 0x30000003ff467230 */ /* 0x000fe20000004100 */
[----:B------:R-:W-:Y:S01]  /*5f40*/  F2FP.F16.E4M3.UNPACK_B R3, R86.H1 ;  /* 0x00000056ff03723e */ /* 0x000fe200030006ff */
[--C-:B------:R-:W-:Y:S02]  /*5f50*/  HADD2.F32 R71, -RZ, R0.reuse.H0_H0 ;  /* 0x20000000ff477230 */ /* 0x100fe40000004100 */
[----:B------:R-:W-:Y:S02]  /*5f60*/  HADD2.F32 R72, -RZ, R0.H1_H1 ;  /* 0x30000000ff487230 */ /* 0x000fe40000004100 */
[----:B------:R-:W-:Y:S01]  /*5f70*/  FMUL R0, R47, R4 ;  /* 0x000000042f007220 */ /* 0x000fe20000400000 */
[--C-:B------:R-:W-:Y:S01]  /*5f80*/  HADD2.F32 R73, -RZ, R74.reuse.H0_H0 ;  /* 0x2000004aff497230 */ /* 0x100fe20000004100 */
[----:B------:R-:W-:Y:S01]  /*5f90*/  F2FP.F16.E4M3.UNPACK_B R4, R87 ;  /* 0x00000057ff04723e */ /* 0x000fe200020006ff */
[----:B------:R-:W-:Y:S02]  /*5fa0*/  HADD2.F32 R74, -RZ, R74.H1_H1 ;  /* 0x3000004aff4a7230 */ /* 0x000fe40000004100 */
[----:B------:R-:W-:Y:S01]  /*5fb0*/  FFMA R0, R49, R2, R0 ;  /* 0x0000000231007223 */ /* 0x000fe20000000000 */
[----:B------:R-:W-:Y:S01]  /*5fc0*/  FMUL R2, R47, R5 ;  /* 0x000000052f027220 */ /* 0x000fe20000400000 */
[--C-:B------:R-:W-:Y:S01]  /*5fd0*/  HADD2.F32 R75, -RZ, R3.reuse.H0_H0 ;  /* 0x20000003ff4b7230 */ /* 0x100fe20000004100 */
[----:B------:R-:W-:Y:S01]  /*5fe0*/  F2FP.F16.E4M3.UNPACK_B R5, R87.H1 ;  /* 0x00000057ff05723e */ /* 0x000fe200030006ff */
[----:B------:R-:W-:Y:S02]  /*5ff0*/  HADD2.F32 R76, -RZ, R3.H1_H1 ;  /* 0x30000003ff4c7230 */ /* 0x000fe40000004100 */
[----:B------:R-:W-:Y:S01]  /*6000*/  FFMA R2, R49, R50, R2 ;  /* 0x0000003231027223 */ /* 0x000fe20000000002 */
[--C-:B------:R-:W-:Y:S02]  /*6010*/  HADD2.F32 R50, -RZ, R4.reuse.H0_H0 ;  /* 0x20000004ff327230 */ /* 0x100fe40000004100 */
[C---:B------:R-:W-:Y:S01]  /*6020*/  FMUL R3, R47.reuse, R6 ;  /* 0x000000062f037220 */ /* 0x040fe20000400000 */
[--C-:B------:R-:W-:Y:S02]  /*6030*/  HADD2.F32 R77, -RZ, R5.reuse.H1_H1 ;  /* 0x30000005ff4d7230 */ /* 0x100fe40000004100 */
[C---:B------:R-:W-:Y:S01]  /*6040*/  FMUL R6, R47.reuse, R11 ;  /* 0x0000000b2f067220 */ /* 0x040fe20000400000 */
[----:B------:R-:W-:Y:S01]  /*6050*/  FMUL R11, R47, R16 ;  /* 0x000000102f0b7220 */ /* 0x000fe20000400000 */
[C---:B------:R-:W-:Y:S01]  /*6060*/  FFMA R3, R49.reuse, R51, R3 ;  /* 0x0000003331037223 */ /* 0x040fe20000000003 */
[----:B------:R-:W-:Y:S01]  /*6070*/  FFMA R7, R49, R52, R7 ;  /* 0x0000003431077223 */ /* 0x000fe20000000007 */
[----:B------:R-:W-:Y:S02]  /*6080*/  HADD2.F32 R51, -RZ, R4.H1_H1 ;  /* 0x30000004ff337230 */ /* 0x000fe40000004100 */
[C---:B------:R-:W-:Y:S01]  /*6090*/  FMUL R4, R47.reuse, R9 ;  /* 0x000000092f047220 */ /* 0x040fe20000400000 */
[----:B------:R-:W-:Y:S02]  /*60a0*/  HADD2.F32 R52, -RZ, R5.H0_H0 ;  /* 0x20000005ff347230 */ /* 0x000fe40000004100 */
[----:B------:R-:W-:Y:S01]  /*60b0*/  FMUL R16, R47, R21 ;  /* 0x000000152f107220 */ /* 0x000fe20000400000 */
[----:B------:R-:W-:Y:S01]  /*60c0*/  F2FP.SATFINITE.E4M3.F32.PACK_AB_MERGE_C R78, R7, R3, RZ ;  /* 0x00000003074e723e */ /* 0x000fe200048070ff */
[C---:B------:R-:W-:Y:S01]  /*60d0*/  FMUL R3, R47.reuse, R8 ;  /* 0x000000082f037220 */ /* 0x040fe20000400000 */
[C---:B------:R-:W-:Y:S01]  /*60e0*/  FMUL R7, R47.reuse, R12 ;  /* 0x0000000c2f077220 */ /* 0x040fe20000400000 */
[C---:B------:R-:W-:Y:S01]  /*60f0*/  FMUL R8, R47.reuse, R13 ;  /* 0x0000000d2f087220 */ /* 0x040fe20000400000 */
[----:B------:R-:W-:Y:S01]  /*6100*/  FMUL R12, R47, R17 ;  /* 0x000000112f0c7220 */ /* 0x000fe20000400000 */
[C---:B------:R-:W-:Y:S01]  /*6110*/  FFMA R3, R49.reuse, R53, R3 ;  /* 0x0000003531037223 */ /* 0x040fe20000000003 */
[----:B------:R-:W-:Y:S01]  /*6120*/  FFMA R4, R49, R54, R4 ;  /* 0x0000003631047223 */ /* 0x000fe20000000004 */
[C---:B------:R-:W-:Y:S01]  /*6130*/  FMUL R5, R47.reuse, R10 ;  /* 0x0000000a2f057220 */ /* 0x040fe20000400000 */
[C---:B------:R-:W-:Y:S01]  /*6140*/  FMUL R9, R47.reuse, R14 ;  /* 0x0000000e2f097220 */ /* 0x040fe20000400000 */
[C---:B------:R-:W-:Y:S01]  /*6150*/  FMUL R10, R47.reuse, R15 ;  /* 0x0000000f2f0a7220 */ /* 0x040fe20000400000 */
[----:B------:R-:W-:Y:S01]  /*6160*/  FMUL R15, R47, R20 ;  /* 0x000000142f0f7220 */ /* 0x000fe20000400000 */
[C---:B------:R-:W-:Y:S01]  /*6170*/  FFMA R5, R49.reuse, R55, R5 ;  /* 0x0000003731057223 */ /* 0x040fe20000000005 */
[C---:B------:R-:W-:Y:S01]  /*6180*/  FFMA R6, R49.reuse, R56, R6 ;  /* 0x0000003831067223 */ /* 0x040fe20000000006 */
[C---:B------:R-:W-:Y:S01]  /*6190*/  FFMA R7, R49.reuse, R57, R7 ;  /* 0x0000003931077223 */ /* 0x040fe20000000007 */
[C---:B------:R-:W-:Y:S01]  /*61a0*/  FFMA R8, R49.reuse, R58, R8 ;  /* 0x0000003a31087223 */ /* 0x040fe20000000008 */
[--C-:B------:R-:W-:Y:S02]  /*61b0*/  HADD2.F32 R63, -RZ, R64.reuse.H0_H0 ;  /* 0x20000040ff3f7230 */ /* 0x100fe40000004100 */
[C---:B------:R-:W-:Y:S01]  /*61c0*/  FFMA R9, R49.reuse, R59, R9 ;  /* 0x0000003b31097223 */ /* 0x040fe20000000009 */
[----:B------:R-:W-:Y:S01]  /*61d0*/  F2FP.SATFINITE.E4M3.F32.PACK_AB_MERGE_C R5, R6, R5, RZ ;  /* 0x000000050605723e */ /* 0x000fe200048070ff */
[C---:B------:R-:W-:Y:S01]  /*61e0*/  FFMA R10, R49.reuse, R60, R10 ;  /* 0x0000003c310a7223 */ /* 0x040fe2000000000a */
[C---:B------:R-:W-:Y:S01]  /*61f0*/  FFMA R11, R49.reuse, R61, R11 ;  /* 0x0000003d310b7223 */ /* 0x040fe2000000000b */
[----:B------:R-:W-:Y:S01]  /*6200*/  FFMA R12, R49, R62, R12 ;  /* 0x0000003e310c7223 */ /* 0x000fe2000000000c */
[C---:B------:R-:W-:Y:S01]  /*6210*/  FMUL R20, R47.reuse, R25 ;  /* 0x000000192f147220 */ /* 0x040fe20000400000 */
[C---:B------:R-:W-:Y:S01]  /*6220*/  FMUL R25, R47.reuse, R30 ;  /* 0x0000001e2f197220 */ /* 0x040fe20000400000 */
[C---:B------:R-:W-:Y:S01]  /*6230*/  FMUL R30, R47.reuse, R35 ;  /* 0x000000232f1e7220 */ /* 0x040fe20000400000 */
[----:B------:R-:W-:Y:S01]  /*6240*/  F2FP.SATFINITE.E4M3.F32.PACK_AB_MERGE_C R9, R10, R9, RZ ;  /* 0x000000090a09723e */ /* 0x000fe200048070ff */
[----:B------:R-:W-:Y:S02]  /*6250*/  HADD2.F32 R64, -RZ, R64.H1_H1 ;  /* 0x30000040ff407230 */ /* 0x000fe40000004100 */
[C---:B------:R-:W-:Y:S01]  /*6260*/  FMUL R13, R47.reuse, R18 ;  /* 0x000000122f0d7220 */ /* 0x040fe20000400000 */
[C---:B------:R-:W-:Y:S01]  /*6270*/  FMUL R14, R47.reuse, R19 ;  /* 0x000000132f0e7220 */ /* 0x040fe20000400000 */
[C---:B------:R-:W-:Y:S01]  /*6280*/  FMUL R17, R47.reuse, R22 ;  /* 0x000000162f117220 */ /* 0x040fe20000400000 */
[----:B------:R-:W-:Y:S01]  /*6290*/  FMUL R18, R47, R23 ;  /* 0x000000172f127220 */ /* 0x000fe20000400000 */
[C---:B------:R-:W-:Y:S01]  /*62a0*/  FFMA R13, R49.reuse, R63, R13 ;  /* 0x0000003f310d7223 */ /* 0x040fe2000000000d */
[C---:B------:R-:W-:Y:S01]  /*62b0*/  FFMA R14, R49.reuse, R64, R14 ;  /* 0x00000040310e7223 */ /* 0x040fe2000000000e */
[----:B------:R-:W-:Y:S01]  /*62c0*/  FFMA R15, R49, R65, R15 ;  /* 0x00000041310f7223 */ /* 0x000fe2000000000f */
[----:B------:R-:W-:Y:S01]  /*62d0*/  FMUL R19, R47, R24 ;  /* 0x000000182f137220 */ /* 0x000fe20000400000 */
[C---:B------:R-:W-:Y:S01]  /*62e0*/  FFMA R16, R49.reuse, R66, R16 ;  /* 0x0000004231107223 */ /* 0x040fe20000000010 */
[----:B------:R-:W-:Y:S01]  /*62f0*/  FFMA R17, R49, R67, R17 ;  /* 0x0000004331117223 */ /* 0x000fe20000000011 */
[----:B------:R-:W-:Y:S01]  /*6300*/  F2FP.SATFINITE.E4M3.F32.PACK_AB_MERGE_C R13, R14, R13, RZ ;  /* 0x0000000d0e0d723e */ /* 0x000fe200048070ff */
[C---:B------:R-:W-:Y:S01]  /*6310*/  FMUL R21, R47.reuse, R26 ;  /* 0x0000001a2f157220 */ /* 0x040fe20000400000 */
[----:B------:R-:W-:Y:S01]  /*6320*/  FMUL R22, R47, R27 ;  /* 0x0000001b2f167220 */ /* 0x000fe20000400000 */
[C---:B------:R-:W-:Y:S01]  /*6330*/  FFMA R18, R49.reuse, R68, R18 ;  /* 0x0000004431127223 */ /* 0x040fe20000000012 */
[----:B------:R-:W-:Y:S01]  /*6340*/  FFMA R19, R49, R69, R19 ;  /* 0x0000004531137223 */ /* 0x000fe20000000013 */
[----:B------:R-:W-:Y:S01]  /*6350*/  FMUL R23, R47, R28 ;  /* 0x0000001c2f177220 */ /* 0x000fe20000400000 */
[----:B------:R-:W-:Y:S01]  /*6360*/  FFMA R20, R49, R70, R20 ;  /* 0x0000004631147223 */ /* 0x000fe20000000014 */
[----:B------:R-:W-:Y:S01]  /*6370*/  FMUL R24, R47, R29 ;  /* 0x0000001d2f187220 */ /* 0x000fe20000400000 */
[C---:B------:R-:W-:Y:S01]  /*6380*/  FFMA R21, R49.reuse, R71, R21 ;  /* 0x0000004731157223 */ /* 0x040fe20000000015 */
[----:B------:R-:W-:Y:S01]  /*6390*/  FFMA R22, R49, R72, R22 ;  /* 0x0000004831167223 */ /* 0x000fe20000000016 */
[C---:B------:R-:W-:Y:S01]  /*63a0*/  FMUL R26, R47.reuse, R31 ;  /* 0x0000001f2f1a7220 */ /* 0x040fe20000400000 */
[----:B------:R-:W-:Y:S01]  /*63b0*/  FMUL R27, R47, R32 ;  /* 0x000000202f1b7220 */ /* 0x000fe20000400000 */
[----:B------:R-:W-:Y:S01]  /*63c0*/  FFMA R23, R49, R73, R23 ;  /* 0x0000004931177223 */ /* 0x000fe20000000017 */
[----:B------:R-:W-:Y:S01]  /*63d0*/  FMUL R28, R47, R33 ;  /* 0x000000212f1c7220 */ /* 0x000fe20000400000 */
[----:B------:R-:W-:Y:S01]  /*63e0*/  FFMA R24, R49, R74, R24 ;  /* 0x0000004a31187223 */ /* 0x000fe20000000018 */
[----:B------:R-:W-:Y:S01]  /*63f0*/  FMUL R29, R47, R34 ;  /* 0x000000222f1d7220 */ /* 0x000fe20000400000 */
[C---:B------:R-:W-:Y:S01]  /*6400*/  FFMA R25, R49.reuse, R75, R25 ;  /* 0x0000004b31197223 */ /* 0x040fe20000000019 */
[C---:B------:R-:W-:Y:S01]  /*6410*/  FFMA R26, R49.reuse, R76, R26 ;  /* 0x0000004c311a7223 */ /* 0x040fe2000000001a */
[C---:B------:R-:W-:Y:S01]  /*6420*/  FFMA R27, R49.reuse, R50, R27 ;  /* 0x00000032311b7223 */ /* 0x040fe2000000001b */
[C---:B------:R-:W-:Y:S01]  /*6430*/  FFMA R28, R49.reuse, R51, R28 ;  /* 0x00000033311c7223 */ /* 0x040fe2000000001c */
[----:B------:R-:W-:Y:S01]  /*6440*/  F2FP.SATFINITE.E4M3.F32.PACK_AB_MERGE_C R17, R18, R17, RZ ;  /* 0x000000111211723e */ /* 0x000fe200048070ff */
[C---:B------:R-:W-:Y:S01]  /*6450*/  FFMA R29, R49.reuse, R52, R29 ;  /* 0x00000034311d7223 */ /* 0x040fe2000000001d */
[----:B------:R-:W-:Y:S01]  /*6460*/  F2FP.SATFINITE.E4M3.F32.PACK_AB_MERGE_C R21, R22, R21, RZ ;  /* 0x000000151615723e */ /* 0x000fe200048070ff */
[----:B------:R-:W-:Y:S01]  /*6470*/  FFMA R30, R49, R77, R30 ;  /* 0x0000004d311e7223 */ /* 0x000fe2000000001e */
[----:B------:R-:W-:Y:S02]  /*6480*/  F2FP.SATFINITE.E4M3.F32.PACK_AB_MERGE_C R32, R2, R0, R78 ;  /* 0x000000000220723e */ /* 0x000fe4000480704e */
[----:B------:R-:W-:Y:S02]  /*6490*/  F2FP.SATFINITE.E4M3.F32.PACK_AB_MERGE_C R33, R4, R3, R5 ;  /* 0x000000030421723e */ /* 0x000fe40004807005 */
[----:B------:R-:W-:Y:S02]  /*64a0*/  F2FP.SATFINITE.E4M3.F32.PACK_AB_MERGE_C R34, R8, R7, R9 ;  /* 0x000000070822723e */ /* 0x000fe40004807009 */
[----:B------:R-:W-:Y:S02]  /*64b0*/  F2FP.SATFINITE.E4M3.F32.PACK_AB_MERGE_C R35, R12, R11, R13 ;  /* 0x0000000b0c23723e */ /* 0x000fe4000480700d */
[----:B------:R-:W-:Y:S02]  /*64c0*/  F2FP.SATFINITE.E4M3.F32.PACK_AB_MERGE_C R16, R16, R15, R17 ;  /* 0x0000000f1010723e */ /* 0x000fe40004807011 */
[----:B------:R-:W-:Y:S01]  /*64d0*/  F2FP.SATFINITE.E4M3.F32.PACK_AB_MERGE_C R17, R20, R19, R21 ;  /* 0x000000131411723e */ /* 0x000fe20004807015 */
[----:B------:R1:W-:Y:S01]  /*64e0*/  STS.128 [R100+UR49+0x4200], R32 ;  /* 0x0042002064007988 */ /* 0x0003e20008000c31 */
[----:B------:R-:W-:Y:S02]  /*64f0*/  F2FP.SATFINITE.E4M3.F32.PACK_AB_MERGE_C R18, R26, R25, RZ ;  /* 0x000000191a12723e */ /* 0x000fe400048070ff */
[----:B------:R-:W-:Y:S02]  /*6500*/  F2FP.SATFINITE.E4M3.F32.PACK_AB_MERGE_C R19, R30, R29, RZ ;  /* 0x0000001d1e13723e */ /* 0x000fe400048070ff */
[----:B------:R-:W-:Y:S02]  /*6510*/  F2FP.SATFINITE.E4M3.F32.PACK_AB_MERGE_C R18, R24, R23, R18 ;  /* 0x000000171812723e */ /* 0x000fe40004807012 */
[----:B------:R-:W-:Y:S02]  /*6520*/  F2FP.SATFINITE.E4M3.F32.PACK_AB_MERGE_C R19, R28, R27, R19 ;  /* 0x0000001b1c13723e */ /* 0x000fe40004807013 */
[----:B------:R-:W-:Y:S02]  /*6530*/  LEA R0, R105, UR49, 0x3 ;  /* 0x0000003169007c11 */ /* 0x000fe4000f8e18ff */
[----:B------:R-:W-:Y:S01]  /*6540*/  @P6 SHF.L.U32 R2, R104, 0x1f, RZ ;  /* 0x0000001f68026819 */ /* 0x000fe200000006ff */
[----:B------:R1:W-:Y:S01]  /*6550*/  STS.128 [R114+0x4210], R16 ;  /* 0x0042101072007388 */ /* 0x0003e20000000c00 */
[----:B------:R-:W-:Y:S01]  /*6560*/  @!PT LDS RZ, [RZ] ;  /* 0x00000000fffff984 */ /* 0x000fe20000000800 */
[----:B------:R-:W-:Y:S01]  /*6570*/  @!PT LDS RZ, [RZ] ;  /* 0x00000000fffff984 */ /* 0x000fe20000000800 */
[----:B------:R-:W-:Y:S01]  /*6580*/  @!PT LDS RZ, [RZ] ;  /* 0x00000000fffff984 */ /* 0x000fe20000000800 */
[----:B------:R-:W-:Y:S01]  /*6590*/  @!PT LDS RZ, [RZ] ;  /* 0x00000000fffff984 */ /* 0x000fe20000000800 */
[----:B------:R2:W-:Y:S07]  /*65a0*/  MEMBAR.ALL.CTA ;  /* 0x0000000000007992 */ /* 0x0005ee0000008000 */
[----:B--2---:R-:W2:Y:S02]  /*65b0*/  FENCE.VIEW.ASYNC.S ;  /* 0x00000000000073c6 */ /* 0x004ea40000000000 */
[----:B--2---:R-:W-:Y:S06]  /*65c0*/  BAR.SYNC.DEFER_BLOCKING 0x1, 0x80 ;  /* 0x0042000000007b1d */ /* 0x004fec0000010000 */
[----:B------:R-:W-:Y:S05]  /*65d0*/  @P0 BRA `(.L_x_101) ;  /* 0x0000000000280947 */ /* 0x000fea0003800000 */
[----:B------:R-:W-:Y:S02]  /*65e0*/  UIADD3 UR4, UPT, UPT, UR49, 0x4200, URZ ;  /* 0x0000420031047890 */ /* 0x000fe4000fffe0ff */
[----:B------:R-:W-:Y:S01]  /*65f0*/  UIADD3 UR6, UP0, UPT, UR52, 0x680, URZ ;  /* 0x0000068034067890 */ /* 0x000fe2000ff1e0ff */
[----:B------:R-:W-:Y:S03]  /*6600*/  UMOV UR43, UR36 ;  /* 0x00000024002b7c82 */ /* 0x000fe60008000000 */
[----:B------:R-:W-:Y:S01]  /*6610*/  MOV R109, UR4 ;  /* 0x00000004006d7c02 */ /* 0x000fe20008000f00 */
[----:B------:R-:W-:Y:S03]  /*6620*/  UIADD3.X UR7, UPT, UPT, URZ, UR53, URZ, UP0, !UPT ;  /* 0x00000035ff077290 */ /* 0x000fe600087fe4ff */
[----:B------:R-:W-:Y:S11]  /*6630*/  R2UR UR40, R109 ;  /* 0x000000006d2872ca */ /* 0x000ff600000e0000 */
[----:B------:R-:W-:Y:S02]  /*6640*/  @!UPT UIADD3 URZ, UPT, UPT, URZ, URZ, URZ ;  /* 0x000000fffffff290 */ /* 0x000fe4000fffe0ff */
[----:B------:R2:W-:Y:S01]  /*6650*/  UTMASTG.3D [UR40], [UR6] ;  /* 0x00000028060073b5 */ /* 0x0005e20008010000 */
[----:B------:R0:W-:Y:S01]  /*6660*/  UTMACMDFLUSH ;  /* 0x00000000000079b7 */ /* 0x0001e20000000000 */
[----:B--2---:R-:W-:Y:S04]  /*6670*/  DEPBAR.LE SB0, 0x1 ;  /* 0x000080400000791a */ /* 0x004fe80000000000 */
.L_x_101:
[----:B------:R-:W-:Y:S05]  /*6680*/  BSYNC.RECONVERGENT B0 ;  /* 0x0000000000007941 */ /* 0x000fea0003800200 */
.L_x_100:
[----:B------:R-:W-:Y:S06]  /*6690*/  BAR.SYNC.DEFER_BLOCKING 0x1, 0x80 ;  /* 0x0042000000007b1d */ /* 0x000fec0000010000 */
[----:B------:R-:W2:Y:S01]  /*66a0*/  @P6 SYNCS.PHASECHK.TRANS64.TRYWAIT P0, [R0+URZ+0x60], R2 ;  /* 0x00006002000065a7 */ /* 0x000ea200080011ff */
[----:B------:R-:W-:Y:S01]  /*66b0*/  BSSY B1, `(.L_x_102) ;  /* 0x0000021000017945 */ /* 0x000fe20003800000 */
[----:B--2---:R-:W-:Y:S03]  /*66c0*/  @P6 SEL R115, RZ, 0x1, !P0 ;  /* 0x00000001ff736807 */ /* 0x004fe60004000000 */
[----:B------:R-:W-:Y:S05]  /*66d0*/  @!P6 BRA `(.L_x_103) ;  /* 0x000000000078e947 */ /* 0x000fea0003800000 */
[----:B------:R-:W-:Y:S01]  /*66e0*/  ISETP.NE.AND P1, PT, R116, RZ, PT ;  /* 0x000000ff7400720c */ /* 0x000fe20003f25270 */
[----:B------:R-:W-:Y:S01]  /*66f0*/  BSSY B0, `(.L_x_104) ;  /* 0x0000009000007945 */ /* 0x000fe20003800000 */
[----:B------:R-:W-:Y:S11]  /*6700*/  ISETP.NE.AND P0, PT, R115, RZ, PT ;  /* 0x000000ff7300720c */ /* 0x000ff60003f05270 */
[----:B------:R-:W-:Y:S05]  /*6710*/  @P1 IMAD R2, R105, 0x1000, R100 ;  /* 0x0000100069021824 */ /* 0x000fea00078e0264 */
[----:B------:R-:W-:Y:S05]  /*6720*/  @P1 IADD3 R4, PT, PT, R2, UR49, RZ ;  /* 0x0000003102041c10 */ /* 0x000fea000fffe0ff */
[----:B------:R-:W-:Y:S01]  /*6730*/  @P1 IMAD.IADD R4, R4, 0x1, R117 ;  /* 0x0000000104041824 */ /* 0x000fe200078e0275 */
[----:B------:R-:W-:Y:S06]  /*6740*/  @P0 BRA `(.L_x_105) ;  /* 0x00000000000c0947 */ /* 0x000fec0003800000 */
[----:B------:R-:W-:Y:S04]  /*6750*/  SHF.L.U32 R3, R104, 0x1f, RZ ;  /* 0x0000001f68037819 */ /* 0x000fe800000006ff */
[----:B------:R-:W2:Y:S02]  /*6760*/  SYNCS.PHASECHK.TRANS64.TRYWAIT P0, [R0+URZ+0x60], R3 ;  /* 0x00006003000075a7 */ /* 0x000ea400080011ff */
[----:B--2---:R-:W-:Y:S05]  /*6770*/  @!P0 BRA `(.L_x_106) ;  /* 0x0000003000fc8947 */ /* 0x004fea0003800000 */
.L_x_105:
[----:B------:R-:W-:Y:S05]  /*6780*/  BSYNC B0 ;  /* 0x0000000000007941 */ /* 0x000fea0003800000 */
.L_x_104:
[----:B------:R-:W-:Y:S01]  /*6790*/  ISETP.NE.AND P0, PT, R116, RZ, PT ;  /* 0x000000ff7400720c */ /* 0x000fe20003f05270 */
[----:B------:R-:W-:Y:S11]  /*67a0*/  VIADD R105, R105, 0x1 ;  /* 0x0000000169697836 */ /* 0x000ff60000000000 */
[----:B------:R-:W-:Y:S01]  /*67b0*/  @!UPT UIADD3 URZ, UPT, UPT, URZ, URZ, URZ ;  /* 0x000000fffffff290 */ /* 0x000fe2000fffe0ff */
[----:B------:R3:W4:Y:S04]  /*67c0*/  @P0 LDS.128 R80, [R2+UR49+0x200] ;  /* 0x0002003102500984 */ /* 0x0007280008000c00 */
[----:B------:R1:W1:Y:S01]  /*67d0*/  @P0 LDS.128 R84, [R4+0x210] ;  /* 0x0002100004540984 */ /* 0x0002620000000c00 */
        /* <DEDUP_REMOVED lines=8> */
[----:B---3--:R-:W-:Y:S02]  /*6860*/  VIADD R2, R0, 0x80 ;  /* 0x0000008000027836 */ /* 0x008fe40000000000 */
[----:B--2---:R-:W-:Y:S05]  /*6870*/  IMAD.U32 R0, RZ, RZ, UR37 ;  /* 0x00000025ff007e24 */ /* 0x004fea000f8e00ff */
[----:B------:R-:W-:Y:S04]  /*6880*/  PRMT R0, R0, 0x654, R2 ;  /* 0x0000065400007816 */ /* 0x000fe80000000002 */
[----:B-----5:R2:W-:Y:S02]  /*6890*/  SYNCS.ARRIVE.TRANS64.RED.A1T0 RZ, [R0+URZ], RZ ;  /* 0x000000ff00ff79a7 */ /* 0x0205e400081004ff */
[----:B--2---:R-:W-:Y:S04]  /*68a0*/  SEL R0, RZ, 0x1, P0 ;  /* 0x00000001ff007807 */ /* 0x004fe80000000000 */
[----:B-1--4-:R-:W-:Y:S02]  /*68b0*/  LOP3.LUT R104, R104, R0, RZ, 0x3c, !PT ;  /* 0x0000000068687212 */ /* 0x012fe400078e3cff */
.L_x_103:
[----:B------:R-:W-:Y:S05]  /*68c0*/  BSYNC B1 ;  /* 0x0000000000017941 */ /* 0x000fea0003800000 */
.L_x_102:
[----:B------:R-:W-:Y:S05]  /*68d0*/  VIADD R0, R48, 0x40 ;  /* 0x0000004030007836 */ /* 0x000fea0000000000 */
[----:B------:R-:W-:Y:S04]  /*68e0*/  SHF.R.U32.HI R0, RZ, 0x15, R0 ;  /* 0x00000015ff007819 */ /* 0x000fe80000011600 */
[----:B------:R-:W-:Y:S11]  /*68f0*/  LOP3.LUT P0, RZ, R0, 0x3, R101, 0x48, !PT ;  /* 0x0000000300ff7812 */ /* 0x000ff60007804865 */
[----:B------:R-:W-:Y:S02]  /*6900*/  @!UPT UIADD3 URZ, UPT, UPT, URZ, URZ, URZ ;  /* 0x000000fffffff290 */ /* 0x000fe4000fffe0ff */
[----:B------:R-:W-:Y:S05]  /*6910*/  @!P0 BRA `(.L_x_107) ;  /* 0x0000000000408947 */ /* 0x000fea0003800000 */
[----:B------:R-:W2:Y:S01]  /*6920*/  LDCU.64 UR8, c[0x4][0x78] ;  /* 0x01000f00ff0877ac */ /* 0x000ea20008000a00 */
[----:B------:R-:W-:Y:S01]  /*6930*/  MOV R3, 0x0 ;  /* 0x0000000000037802 */ /* 0x000fe20000000f00 */
[----:B------:R-:W-:Y:S02]  /*6940*/  HFMA2 R12, -RZ, RZ, 0, 5.9604644775390625e-08 ;  /* 0x00000001ff0c7431 */ /* 0x000fe400000001ff */
[----:B------:R-:W-:Y:S02]  /*6950*/  IMAD.MOV.U32 R8, RZ, RZ, 0x192 ;  /* 0x00000192ff087424 */ /* 0x000fe400078e00ff */
[----:B------:R-:W-:Y:S01]  /*6960*/  IMAD.MOV.U32 R13, RZ, RZ, RZ ;  /* 0x000000ffff0d7224 */ /* 0x000fe200078e00ff */
[----:B------:R-:W3:Y:S01]  /*6970*/  LDCU.64 UR6, c[0x4][0x80] ;  /* 0x01001000ff0677ac */ /* 0x000ee20008000a00 */
[----:B------:R-:W4:Y:S01]  /*6980*/  LDC.64 R2, c[0x4][R3] ;  /* 0x0100000003027b82 */ /* 0x000f220000000a00 */
[----:B------:R-:W5:Y:S01]  /*6990*/  LDCU.64 UR4, c[0x4][0x18] ;  /* 0x01000300ff0477ac */ /* 0x000f620008000a00 */
[----:B--2---:R-:W-:Y:S01]  /*69a0*/  MOV R5, UR9 ;  /* 0x0000000900057c02 */ /* 0x004fe20008000f00 */
[----:B------:R-:W-:Y:S01]  /*69b0*/  IMAD.U32 R4, RZ, RZ, UR8 ;  /* 0x00000008ff047e24 */ /* 0x000fe2000f8e00ff */
[----:B---3--:R-:W-:Y:S01]  /*69c0*/  MOV R7, UR7 ;  /* 0x0000000700077c02 */ /* 0x008fe20008000f00 */
[----:B------:R-:W-:Y:S01]  /*69d0*/  IMAD.U32 R6, RZ, RZ, UR6 ;  /* 0x00000006ff067e24 */ /* 0x000fe2000f8e00ff */
[----:B-----5:R-:W-:Y:S01]  /*69e0*/  MOV R11, UR5 ;  /* 0x00000005000b7c02 */ /* 0x020fe20008000f00 */
[----:B------:R-:W-:Y:S02]  /*69f0*/  IMAD.U32 R10, RZ, RZ, UR4 ;  /* 0x00000004ff0a7e24 */ /* 0x000fe4000f8e00ff */
[----:B------:R-:W-:Y:S07]  /*6a00*/  LEPC R20, `(.L_x_107) ;  /* 0x000000001014794e */ /* 0x000fee0000000000 */
[----:B-1--4-:R-:W-:Y:S05]  /*6a10*/  CALL.ABS.NOINC R2 ;  /* 0x0000000002007343 */ /* 0x012fea0003c00000 */
.L_x_107:
[-C--:B------:R-:W-:Y:S01]  /*6a20*/  F2FP.F16.E4M3.UNPACK_B R0, R81.reuse ;  /* 0x00000051ff00723e */ /* 0x080fe200020006ff */
[----:B------:R-:W-:Y:S05]  /*6a30*/  WARPSYNC.ALL ;  /* 0x0000000000007948 */ /* 0x000fea0003800000 */
[----:B------:R-:W-:Y:S01]  /*6a40*/  R2UR UR4, R48 ;  /* 0x00000000300472ca */ /* 0x000fe200000e0000 */
[--C-:B------:R-:W-:Y:S01]  /*6a50*/  HADD2.F32 R54, -RZ, R0.reuse.H0_H0 ;  /* 0x20000000ff367230 */ /* 0x100fe20000004100 */
[-C--:B------:R-:W-:Y:S01]  /*6a60*/  F2FP.F16.E4M3.UNPACK_B R2, R80.reuse.H1 ;  /* 0x00000050ff02723e */ /* 0x080fe200030006ff */
[----:B------:R-:W-:Y:S01]  /*6a70*/  HADD2.F32 R55, -RZ, R0.H1_H1 ;  /* 0x30000000ff377230 */ /* 0x000fe20000004100 */
[----:B------:R-:W-:Y:S01]  /*6a80*/  F2FP.F16.E4M3.UNPACK_B R0, R81.H1 ;  /* 0x00000051ff00723e */ /* 0x000fe200030006ff */
[----:B------:R-:W-:Y:S01]  /*6a90*/  BSSY.RECONVERGENT B0, `(.L_x_108) ;  /* 0x0000095000007945 */ /* 0x000fe20003800200 */
[----:B------:R-:W-:Y:S01]  /*6aa0*/  F2FP.F16.E4M3.UNPACK_B R3, R80 ;  /* 0x00000050ff03723e */ /* 0x000fe200020006ff */
[----:B------:R-:W-:Y:S01]  /*6ab0*/  HADD2.F32 R52, -RZ, R2.H0_H0 ;  /* 0x20000002ff347230 */ /* 0x000fe20000004100 */
[----:B------:R-:W-:Y:S01]  /*6ac0*/  ISETP.NE.AND P0, PT, R110, RZ, PT ;  /* 0x000000ff6e00720c */ /* 0x000fe20003f05270 */
[--C-:B------:R-:W-:Y:S01]  /*6ad0*/  HADD2.F32 R56, -RZ, R0.reuse.H0_H0 ;  /* 0x20000000ff387230 */ /* 0x100fe20000004100 */
[----:B------:R-:W-:Y:S01]  /*6ae0*/  ISETP.NE.AND P6, PT, R118, RZ, PT ;  /* 0x000000ff7600720c */ /* 0x000fe20003fc5270 */
[----:B------:R-:W-:Y:S01]  /*6af0*/  HADD2.F32 R57, -RZ, R0.H1_H1 ;  /* 0x30000000ff397230 */ /* 0x000fe20000004100 */
[-C--:B------:R-:W-:Y:S01]  /*6b00*/  F2FP.F16.E4M3.UNPACK_B R0, R83.reuse ;  /* 0x00000053ff00723e */ /* 0x080fe200020006ff */
[----:B-1----:R-:W-:Y:S01]  /*6b10*/  LDTM.16dp32bit_t0_t15.x32 R4, tmem[UR4+0x40] ;  /* 0x00004004000479ee */ /* 0x002fe20008a80000 */
[----:B------:R-:W1:Y:S01]  /*6b20*/  LDTM.16dp32bit_t16_t31.x32 R4, tmem[UR4+0x60] ;  /* 0x00006004000479ee */ /* 0x000e620008aa0000 */
[----:B------:R-:W-:Y:S01]  /*6b30*/  HADD2.F32 R53, -RZ, R2.H1_H1 ;  /* 0x30000002ff357230 */ /* 0x000fe20000004100 */
[----:B------:R-:W-:Y:S01]  /*6b40*/  F2FP.F16.E4M3.UNPACK_B R2, R82.H1 ;  /* 0x00000052ff02723e */ /* 0x000fe200030006ff */
[--C-:B------:R-:W-:Y:S02]  /*6b50*/  HADD2.F32 R50, -RZ, R3.reuse.H0_H0 ;  /* 0x20000003ff327230 */ /* 0x100fe40000004100 */
[--C-:B------:R-:W-:Y:S02]  /*6b60*/  HADD2.F32 R62, -RZ, R0.reuse.H0_H0 ;  /* 0x20000000ff3e7230 */ /* 0x100fe40000004100 */
[----:B------:R-:W-:Y:S01]  /*6b70*/  HADD2.F32 R63, -RZ, R0.H1_H1 ;  /* 0x30000000ff3f7230 */ /* 0x000fe20000004100 */
[----:B------:R-:W-:Y:S01]  /*6b80*/  F2FP.F16.E4M3.UNPACK_B R0, R84.H1 ;  /* 0x00000054ff00723e */ /* 0x000fe200030006ff */
[--C-:B------:R-:W-:Y:S02]  /*6b90*/  HADD2.F32 R60, -RZ, R2.reuse.H0_H0 ;  /* 0x20000002ff3c7230 */ /* 0x100fe40000004100 */
[----:B------:R-:W-:Y:S01]  /*6ba0*/  HADD2.F32 R61, -RZ, R2.H1_H1 ;  /* 0x30000002ff3d7230 */ /* 0x000fe20000004100 */
[----:B------:R-:W-:Y:S01]  /*6bb0*/  F2FP.F16.E4M3.UNPACK_B R2, R83.H1 ;  /* 0x00000053ff02723e */ /* 0x000fe200030006ff */
[----:B------:R-:W-:Y:S01]  /*6bc0*/  HADD2.F32 R51, -RZ, R3.H1_H1 ;  /* 0x30000003ff337230 */ /* 0x000fe20000004100 */
[----:B------:R-:W-:Y:S01]  /*6bd0*/  F2FP.F16.E4M3.UNPACK_B R3, R82 ;  /* 0x00000052ff03723e */ /* 0x000fe200020006ff */
[--C-:B------:R-:W-:Y:S02]  /*6be0*/  HADD2.F32 R68, -RZ, R0.reuse.H0_H0 ;  /* 0x20000000ff447230 */ /* 0x100fe40000004100 */
[----:B------:R-:W-:Y:S01]  /*6bf0*/  HADD2.F32 R69, -RZ, R0.H1_H1 ;  /* 0x30000000ff457230 */ /* 0x000fe20000004100 */
[-C--:B------:R-:W-:Y:S01]  /*6c00*/  F2FP.F16.E4M3.UNPACK_B R0, R85.reuse.H1 ;  /* 0x00000055ff00723e */ /* 0x080fe200030006ff */
[--C-:B------:R-:W-:Y:S02]  /*6c10*/  HADD2.F32 R64, -RZ, R2.reuse.H0_H0 ;  /* 0x20000002ff407230 */ /* 0x100fe40000004100 */
[----:B------:R-:W-:Y:S01]  /*6c20*/  HADD2.F32 R65, -RZ, R2.H1_H1 ;  /* 0x30000002ff417230 */ /* 0x000fe20000004100 */
[----:B------:R-:W-:Y:S01]  /*6c30*/  F2FP.F16.E4M3.UNPACK_B R2, R85 ;  /* 0x00000055ff02723e */ /* 0x000fe200020006ff */
[--C-:B------:R-:W-:Y:S02]  /*6c40*/  HADD2.F32 R58, -RZ, R3.reuse.H0_H0 ;  /* 0x20000003ff3a7230 */ /* 0x100fe40000004100 */
[C---:B-1----:R-:W-:Y:S01]  /*6c50*/  FMUL R7, R47.reuse, R7 ;  /* 0x000000072f077220 */ /* 0x042fe20000400000 */
[----:B------:R-:W-:Y:S01]  /*6c60*/  HADD2.F32 R59, -RZ, R3.H1_H1 ;  /* 0x30000003ff3b7230 */ /* 0x000fe20000004100 */
[----:B------:R-:W-:Y:S01]  /*6c70*/  F2FP.F16.E4M3.UNPACK_B R3, R84 ;  /* 0x00000054ff03723e */ /* 0x000fe200020006ff */
[--C-:B------:R-:W-:Y:S02]  /*6c80*/  HADD2.F32 R72, -RZ, R0.reuse.H0_H0 ;  /* 0x20000000ff487230 */ /* 0x100fe40000004100 */
[C---:B------:R-:W-:Y:S01]  /*6c90*/  FMUL R11, R47.reuse, R11 ;  /* 0x0000000b2f0b7220 */ /* 0x040fe20000400000 */
[----:B------:R-:W-:Y:S01]  /*6ca0*/  HADD2.F32 R73, -RZ, R0.H1_H1 ;  /* 0x30000000ff497230 */ /* 0x000fe20000004100 */
[----:B------:R-:W-:Y:S01]  /*6cb0*/  F2FP.F16.E4M3.UNPACK_B R0, R87 ;  /* 0x00000057ff00723e */ /* 0x000fe200020006ff */
[--C-:B------:R-:W-:Y:S02]  /*6cc0*/  HADD2.F32 R70, -RZ, R2.reuse.H0_H0 ;  /* 0x20000002ff467230 */ /* 0x100fe40000004100 */
[C---:B------:R-:W-:Y:S01]  /*6cd0*/  FMUL R15, R47.reuse, R15 ;  /* 0x0000000f2f0f7220 */ /* 0x040fe20000400000 */
[----:B------:R-:W-:Y:S01]  /*6ce0*/  HADD2.F32 R71, -RZ, R2.H1_H1 ;  /* 0x30000002ff477230 */ /* 0x000fe20000004100 */
[-C--:B------:R-:W-:Y:S01]  /*6cf0*/  F2FP.F16.E4M3.UNPACK_B R2, R86.reuse.H1 ;  /* 0x00000056ff02723e */ /* 0x080fe200030006ff */
[--C-:B------:R-:W-:Y:S02]  /*6d00*/  HADD2.F32 R66, -RZ, R3.reuse.H0_H0 ;  /* 0x20000003ff427230 */ /* 0x100fe40000004100 */
[----:B------:R-:W-:Y:S01]  /*6d10*/  HADD2.F32 R67, -RZ, R3.H1_H1 ;  /* 0x30000003ff437230 */ /* 0x000fe20000004100 */
[----:B------:R-:W-:Y:S01]  /*6d20*/  F2FP.F16.E4M3.UNPACK_B R3, R86 ;  /* 0x00000056ff03723e */ /* 0x000fe200020006ff */
[--C-:B------:R-:W-:Y:S02]  /*6d30*/  HADD2.F32 R78, -RZ, R0.reuse.H0_H0 ;  /* 0x20000000ff4e7230 */ /* 0x100fe40000004100 */
[----:B------:R-:W-:Y:S02]  /*6d40*/  HADD2.F32 R79, -RZ, R0.H1_H1 ;  /* 0x30000000ff4f7230 */ /* 0x000fe40000004100 */
[C---:B------:R-:W-:Y:S01]  /*6d50*/  FMUL R0, R47.reuse, R4 ;  /* 0x000000042f007220 */ /* 0x040fe20000400000 */
[--C-:B------:R-:W-:Y:S02]  /*6d60*/  HADD2.F32 R76, -RZ, R2.reuse.H0_H0 ;  /* 0x20000002ff4c7230 */ /* 0x100fe40000004100 */
[----:B------:R-:W-:Y:S01]  /*6d70*/  FMUL R4, R47, R8 ;  /* 0x000000082f047220 */ /* 0x000fe20000400000 */
[----:B------:R-:W-:Y:S02]  /*6d80*/  HADD2.F32 R77, -RZ, R2.H1_H1 ;  /* 0x30000002ff4d7230 */ /* 0x000fe40000004100 */
[----:B------:R-:W-:Y:S01]  /*6d90*/  FFMA R0, R49, R50, R0 ;  /* 0x0000003231007223 */ /* 0x000fe20000000000 */
[--C-:B------:R-:W-:Y:S02]  /*6da0*/  HADD2.F32 R74, -RZ, R3.reuse.H0_H0 ;  /* 0x20000003ff4a7230 */ /* 0x100fe40000004100 */
[C---:B------:R-:W-:Y:S01]  /*6db0*/  FMUL R2, R47.reuse, R5 ;  /* 0x000000052f027220 */ /* 0x040fe20000400000 */
[----:B------:R-:W-:Y:S02]  /*6dc0*/  HADD2.F32 R75, -RZ, R3.H1_H1 ;  /* 0x30000003ff4b7230 */ /* 0x000fe40000004100 */
[C---:B------:R-:W-:Y:S01]  /*6dd0*/  FMUL R5, R47.reuse, R9 ;  /* 0x000000092f057220 */ /* 0x040fe20000400000 */
[----:B------:R-:W-:Y:S01]  /*6de0*/  FMUL R8, R47, R12 ;  /* 0x0000000c2f087220 */ /* 0x000fe20000400000 */
[----:B------:R-:W-:Y:S01]  /*6df0*/  FFMA R2, R49, R51, R2 ;  /* 0x0000003331027223 */ /* 0x000fe20000000002 */
[C---:B------:R-:W-:Y:S01]  /*6e00*/  FMUL R9, R47.reuse, R13 ;  /* 0x0000000d2f097220 */ /* 0x040fe20000400000 */
[C---:B------:R-:W-:Y:S01]  /*6e10*/  FMUL R12, R47.reuse, R21 ;  /* 0x000000152f0c7220 */ /* 0x040fe20000400000 */
[C---:B------:R-:W-:Y:S01]  /*6e20*/  FMUL R21, R47.reuse, R30 ;  /* 0x0000001e2f157220 */ /* 0x040fe20000400000 */
[C---:B------:R-:W-:Y:S01]  /*6e30*/  FMUL R13, R47.reuse, R22 ;  /* 0x000000162f0d7220 */ /* 0x040fe20000400000 */
[C---:B------:R-:W-:Y:S01]  /*6e40*/  FMUL R22, R47.reuse, R31 ;  /* 0x0000001f2f167220 */ /* 0x040fe20000400000 */
        /* <DEDUP_REMOVED lines=8> */
[C---:B------:R-:W-:Y:S01]  /*6ed0*/  FFMA R6, R49.reuse, R56, R6 ;  /* 0x0000003831067223 */ /* 0x040fe20000000006 */
[C---:B------:R-:W-:Y:S01]  /*6ee0*/  FFMA R11, R49.reuse, R57, R11 ;  /* 0x00000039310b7223 */ /* 0x040fe2000000000b */
[C---:B------:R-:W-:Y:S01]  /*6ef0*/  FFMA R8, R49.reuse, R58, R8 ;  /* 0x0000003a31087223 */ /* 0x040fe20000000008 */
[----:B------:R-:W-:Y:S01]  /*6f00*/  FFMA R9, R49, R59, R9 ;  /* 0x0000003b31097223 */ /* 0x000fe20000000009 */
[----:B------:R-:W-:Y:S01]  /*6f10*/  F2FP.SATFINITE.E4M3.F32.PACK_AB_MERGE_C R52, R7, R3, RZ ;  /* 0x000000030734723e */ /* 0x000fe200048070ff */
[----:B------:R-:W-:Y:S01]  /*6f20*/  FFMA R10, R49, R60, R10 ;  /* 0x0000003c310a7223 */ /* 0x000fe2000000000a */
[----:B------:R-:W-:Y:S01]  /*6f30*/  F2FP.SATFINITE.E4M3.F32.PACK_AB_MERGE_C R53, R11, R6, RZ ;  /* 0x000000060b35723e */ /* 0x000fe200048070ff */
[----:B------:R-:W-:Y:S01]  /*6f40*/  FFMA R15, R49, R61, R15 ;  /* 0x0000003d310f7223 */ /* 0x000fe2000000000f */
[C---:B------:R-:W-:Y:S01]  /*6f50*/  FMUL R3, R47.reuse, R16 ;  /* 0x000000102f037220 */ /* 0x040fe20000400000 */
[C---:B------:R-:W-:Y:S01]  /*6f60*/  FMUL R6, R47.reuse, R17 ;  /* 0x000000112f067220 */ /* 0x040fe20000400000 */
[----:B------:R-:W-:Y:S01]  /*6f70*/  F2FP.F16.E4M3.UNPACK_B R51, R87.H1 ;  /* 0x00000057ff33723e */ /* 0x000fe200030006ff */
[----:B------:R-:W-:Y:S01]  /*6f80*/  FMUL R11, R47, R20 ;  /* 0x000000142f0b7220 */ /* 0x000fe20000400000 */
[----:B------:R-:W-:Y:S01]  /*6f90*/  F2FP.SATFINITE.E4M3.F32.PACK_AB_MERGE_C R54, R15, R10, RZ ;  /* 0x0000000a0f36723e */ /* 0x000fe200048070ff */
[C---:B------:R-:W-:Y:S01]  /*6fa0*/  FFMA R3, R49.reuse, R62, R3 ;  /* 0x0000003e31037223 */ /* 0x040fe20000000003 */
[----:B------:R-:W-:Y:S01]  /*6fb0*/  FFMA R6, R49, R63, R6 ;  /* 0x0000003f31067223 */ /* 0x000fe20000000006 */
[----:B------:R-:W-:Y:S01]  /*6fc0*/  FMUL R20, R47, R29 ;  /* 0x0000001d2f147220 */ /* 0x000fe20000400000 */
[----:B------:R-:W-:Y:S01]  /*6fd0*/  F2FP.SATFINITE.E4M3.F32.PACK_AB_MERGE_C R29, R5, R4, R53 ;  /* 0x00000004051d723e */ /* 0x000fe20004807035 */
[----:B------:R-:W-:Y:S01]  /*6fe0*/  FMUL R10, R47, R19 ;  /* 0x000000132f0a7220 */ /* 0x000fe20000400000 */
[----:B------:R-:W-:Y:S01]  /*6ff0*/  F2FP.SATFINITE.E4M3.F32.PACK_AB_MERGE_C R30, R9, R8, R54 ;  /* 0x00000008091e723e */ /* 0x000fe20004807036 */
        /* <DEDUP_REMOVED lines=10> */
[----:B------:R-:W-:Y:S01]  /*70a0*/  FFMA R14, R49, R69, R14 ;  /* 0x00000045310e7223 */ /* 0x000fe2000000000e */
[----:B------:R-:W-:Y:S01]  /*70b0*/  FMUL R18, R47, R27 ;  /* 0x0000001b2f127220 */ /* 0x000fe20000400000 */
[C---:B------:R-:W-:Y:S01]  /*70c0*/  FFMA R15, R49.reuse, R70, R15 ;  /* 0x00000046310f7223 */ /* 0x040fe2000000000f */
[C---:B------:R-:W-:Y:S01]  /*70d0*/  FFMA R16, R49.reuse, R71, R16 ;  /* 0x0000004731107223 */ /* 0x040fe20000000010 */
[C---:B------:R-:W-:Y:S01]  /*70e0*/  FFMA R17, R49.reuse, R72, R17 ;  /* 0x0000004831117223 */ /* 0x040fe20000000011 */
[C---:B------:R-:W-:Y:S01]  /*70f0*/  FFMA R18, R49.reuse, R73, R18 ;  /* 0x0000004931127223 */ /* 0x040fe20000000012 */
[----:B------:R-:W-:Y:S01]  /*7100*/  FFMA R19, R49, R74, R19 ;  /* 0x0000004a31137223 */ /* 0x000fe20000000013 */
[----:B------:R-:W-:Y:S01]  /*7110*/  FMUL R23, R47, R32 ;  /* 0x000000202f177220 */ /* 0x000fe20000400000 */
[----:B------:R-:W-:Y:S01]  /*7120*/  FFMA R20, R49, R75, R20 ;  /* 0x0000004b31147223 */ /* 0x000fe20000000014 */
[----:B------:R-:W-:Y:S01]  /*7130*/  FMUL R24, R47, R33 ;  /* 0x000000212f187220 */ /* 0x000fe20000400000 */
[--C-:B------:R-:W-:Y:S02]  /*7140*/  HADD2.F32 R50, -RZ, R51.reuse.H0_H0 ;  /* 0x20000033ff327230 */ /* 0x100fe40000004100 */
[----:B------:R-:W-:Y:S01]  /*7150*/  FFMA R21, R49, R76, R21 ;  /* 0x0000004c31157223 */ /* 0x000fe20000000015 */
[----:B------:R-:W-:Y:S02]  /*7160*/  HADD2.F32 R51, -RZ, R51.H1_H1 ;  /* 0x30000033ff337230 */ /* 0x000fe40000004100 */
[----:B------:R-:W-:Y:S01]  /*7170*/  FMUL R25, R47, R34 ;  /* 0x000000222f197220 */ /* 0x000fe20000400000 */
[----:B------:R-:W-:Y:S01]  /*7180*/  FFMA R22, R49, R77, R22 ;  /* 0x0000004d31167223 */ /* 0x000fe20000000016 */
[----:B------:R-:W-:Y:S01]  /*7190*/  FMUL R26, R47, R35 ;  /* 0x000000232f1a7220 */ /* 0x000fe20000400000 */
[----:B------:R-:W-:Y:S01]  /*71a0*/  F2FP.SATFINITE.E4M3.F32.PACK_AB_MERGE_C R7, R10, R7, RZ ;  /* 0x000000070a07723e */ /* 0x000fe200048070ff */
[C---:B------:R-:W-:Y:S01]  /*71b0*/  FFMA R23, R49.reuse, R78, R23 ;  /* 0x0000004e31177223 */ /* 0x040fe20000000017 */
[C---:B------:R-:W-:Y:S01]  /*71c0*/  FFMA R24, R49.reuse, R79, R24 ;  /* 0x0000004f31187223 */ /* 0x040fe20000000018 */
[C---:B------:R-:W-:Y:S01]  /*71d0*/  FFMA R25, R49.reuse, R50, R25 ;  /* 0x0000003231197223 */ /* 0x040fe20000000019 */
[----:B------:R-:W-:Y:S01]  /*71e0*/  FFMA R26, R49, R51, R26 ;  /* 0x00000033311a7223 */ /* 0x000fe2000000001a */
[----:B------:R-:W-:Y:S02]  /*71f0*/  F2FP.SATFINITE.E4M3.F32.PACK_AB_MERGE_C R28, R2, R0, R52 ;  /* 0x00000000021c723e */ /* 0x000fe40004807034 */
[----:B------:R-:W-:Y:S02]  /*7200*/  F2FP.SATFINITE.E4M3.F32.PACK_AB_MERGE_C R31, R6, R3, R7 ;  /* 0x00000003061f723e */ /* 0x000fe40004807007 */
[----:B------:R-:W-:Y:S02]  /*7210*/  F2FP.SATFINITE.E4M3.F32.PACK_AB_MERGE_C R13, R14, R13, RZ ;  /* 0x0000000d0e0d723e */ /* 0x000fe400048070ff */
[----:B------:R-:W-:Y:S01]  /*7220*/  F2FP.SATFINITE.E4M3.F32.PACK_AB_MERGE_C R17, R18, R17, RZ ;  /* 0x000000111211723e */ /* 0x000fe200048070ff */
[----:B------:R1:W-:Y:S01]  /*7230*/  STS.128 [R100+UR49+0x5200], R28 ;  /* 0x0052001c64007988 */ /* 0x0003e20008000c31 */
[----:B------:R-:W-:Y:S02]  /*7240*/  F2FP.SATFINITE.E4M3.F32.PACK_AB_MERGE_C R14, R22, R21, RZ ;  /* 0x00000015160e723e */ /* 0x000fe400048070ff */
[----:B------:R-:W-:Y:S02]  /*7250*/  F2FP.SATFINITE.E4M3.F32.PACK_AB_MERGE_C R25, R26, R25, RZ ;  /* 0x000000191a19723e */ /* 0x000fe400048070ff */
[----:B------:R-:W-:Y:S02]  /*7260*/  F2FP.SATFINITE.E4M3.F32.PACK_AB_MERGE_C R12, R12, R11, R13 ;  /* 0x0000000b0c0c723e */ /* 0x000fe4000480700d */
[----:B------:R-:W-:Y:S02]  /*7270*/  F2FP.SATFINITE.E4M3.F32.PACK_AB_MERGE_C R13, R16, R15, R17 ;  /* 0x0000000f100d723e */ /* 0x000fe40004807011 */
        /* <DEDUP_REMOVED lines=13> */
[----:B------:R-:W-:Y:S02]  /*7350*/  UIADD3 UR8, UP0, UPT, UR52, 0x680, URZ ;  /* 0x0000068034087890 */ /* 0x000fe4000ff1e0ff */
[----:B------:R-:W-:Y:S02]  /*7360*/  UIADD3 UR5, UPT, UPT, UR41, 0x40, URZ ;  /* 0x0000004029057890 */ /* 0x000fe4000fffe0ff */
[----:B------:R-:W-:Y:S02]  /*7370*/  UIADD3 UR4, UPT, UPT, UR49, 0x5200, URZ ;  /* 0x0000520031047890 */ /* 0x000fe4000fffe0ff */
[----:B------:R-:W-:Y:S01]  /*7380*/  UIADD3.X UR9, UPT, UPT, URZ, UR53, URZ, UP0, !UPT ;  /* 0x00000035ff097290 */ /* 0x000fe200087fe4ff */
[----:B------:R-:W-:Y:S01]  /*7390*/  UMOV UR6, UR42 ;  /* 0x0000002a00067c82 */ /* 0x000fe20008000000 */
[----:B------:R-:W-:Y:S07]  /*73a0*/  UMOV UR7, UR36 ;  /* 0x0000002400077c82 */ /* 0x000fee0008000000 */
[----:B------:R2:W-:Y:S01]  /*73b0*/  UTMASTG.3D [UR4], [UR8] ;  /* 0x00000004080073b5 */ /* 0x0005e20008010000 */
[----:B------:R0:W-:Y:S01]  /*73c0*/  UTMACMDFLUSH ;  /* 0x00000000000079b7 */ /* 0x0001e20000000000 */
[----:B--2---:R-:W-:Y:S04]  /*73d0*/  DEPBAR.LE SB0, 0x1 ;  /* 0x000080400000791a */ /* 0x004fe80000000000 */
.L_x_109:
[----:B------:R-:W-:Y:S05]  /*73e0*/  BSYNC.RECONVERGENT B0 ;  /* 0x0000000000007941 */ /* 0x000fea0003800200 */
.L_x_108:
        /* <DEDUP_REMOVED lines=15> */
.L_x_113:
[----:B------:R-:W-:Y:S05]  /*74e0*/  BSYNC B0 ;  /* 0x0000000000007941 */ /* 0x000fea0003800000 */
.L_x_112:
[----:B------:R-:W-:Y:S01]  /*74f0*/  ISETP.NE.AND P0, PT, R116, RZ, PT ;  /* 0x000000ff7400720c */ /* 0x000fe20003f05270 */
[----:B------:R-:W-:Y:S11]  /*7500*/  VIADD R105, R105, 0x1 ;  /* 0x0000000169697836 */ /* 0x000ff60000000000 */
[----:B------:R-:W-:Y:S01]  /*7510*/  @!UPT UIADD3 URZ, UPT, UPT, URZ, URZ, URZ ;  /* 0x000000fffffff290 */ /* 0x000fe2000fffe0ff */
[----:B------:R3:W4:Y:S04]  /*7520*/  @P0 LDS.128 R84, [R2+0x210] ;  /* 0x0002100002540984 */ /* 0x0007280000000c00 */
[----:B------:R1:W1:Y:S01]  /*7530*/  @P0 LDS.128 R80, [R3+UR49+0x200] ;  /* 0x0002003103500984 */ /* 0x0002620008000c00 */
        /* <DEDUP_REMOVED lines=14> */
.L_x_111:
[----:B------:R-:W-:Y:S05]  /*7620*/  BSYNC B1 ;  /* 0x0000000000017941 */ /* 0x000fea0003800000 */
.L_x_110:
[----:B------:R-:W-:Y:S05]  /*7630*/  VIADD R0, R48, 0x80 ;  /* 0x0000008030007836 */ /* 0x000fea0000000000 */
[----:B------:R-:W-:Y:S04]  /*7640*/  SHF.R.U32.HI R0, RZ, 0x15, R0 ;  /* 0x00000015ff007819 */ /* 0x000fe80000011600 */
[----:B------:R-:W-:Y:S11]  /*7650*/  LOP3.LUT P0, RZ, R0, 0x3, R101, 0x48, !PT ;  /* 0x0000000300ff7812 */ /* 0x000ff60007804865 */
[----:B------:R-:W-:Y:S02]  /*7660*/  @!UPT UIADD3 URZ, UPT, UPT, URZ, URZ, URZ ;  /* 0x000000fffffff290 */ /* 0x000fe4000fffe0ff */
[----:B------:R-:W-:Y:S05]  /*7670*/  @!P0 BRA `(.L_x_115) ;  /* 0x0000000000408947 */ /* 0x000fea0003800000 */
[----:B------:R-:W2:Y:S01]  /*7680*/  LDCU.64 UR8, c[0x4][0x78] ;  /* 0x01000f00ff0877ac */ /* 0x000ea20008000a00 */
[----:B------:R-:W-:Y:S01]  /*7690*/  MOV R3, 0x0 ;  /* 0x0000000000037802 */ /* 0x000fe20000000f00 */
[----:B-1----:R-:W-:Y:S02]  /*76a0*/  HFMA2 R12, -RZ, RZ, 0, 5.9604644775390625e-08 ;  /* 0x00000001ff0c7431 */ /* 0x002fe400000001ff */
[----:B------:R-:W-:Y:S02]  /*76b0*/  IMAD.MOV.U32 R8, RZ, RZ, 0x192 ;  /* 0x00000192ff087424 */ /* 0x000fe400078e00ff */
[----:B------:R-:W-:Y:S01]  /*76c0*/  IMAD.MOV.U32 R13, RZ, RZ, RZ ;  /* 0x000000ffff0d7224 */ /* 0x000fe200078e00ff */
[----:B------:R-:W1:Y:S01]  /*76d0*/  LDCU.64 UR6, c[0x4][0x80] ;  /* 0x01001000ff0677ac */ /* 0x000e620008000a00 */
[----:B------:R-:W3:Y:S01]  /*76e0*/  LDC.64 R2, c[0x4][R3] ;  /* 0x0100000003027b82 */ /* 0x000ee20000000a00 */
[----:B------:R-:W4:Y:S01]  /*76f0*/  LDCU.64 UR4, c[0x4][0x18] ;  /* 0x01000300ff0477ac */ /* 0x000f220008000a00 */
[----:B--2---:R-:W-:Y:S01]  /*7700*/  MOV R5, UR9 ;  /* 0x0000000900057c02 */ /* 0x004fe20008000f00 */
[----:B------:R-:W-:Y:S01]  /*7710*/  IMAD.U32 R4, RZ, RZ, UR8 ;  /* 0x00000008ff047e24 */ /* 0x000fe2000f8e00ff */
[----:B-1----:R-:W-:Y:S01]  /*7720*/  MOV R7, UR7 ;  /* 0x0000000700077c02 */ /* 0x002fe20008000f00 */
[----:B------:R-:W-:Y:S01]  /*7730*/  IMAD.U32 R6, RZ, RZ, UR6 ;  /* 0x00000006ff067e24 */ /* 0x000fe2000f8e00ff */
[----:B----4-:R-:W-:Y:S01]  /*7740*/  MOV R11, UR5 ;  /* 0x00000005000b7c02 */ /* 0x010fe20008000f00 */
[----:B------:R-:W-:Y:S02]  /*7750*/  IMAD.U32 R10, RZ, RZ, UR4 ;  /* 0x00000004ff0a7e24 */ /* 0x000fe4000f8e00ff */
[----:B------:R-:W-:Y:S07]  /*7760*/  LEPC R20, `(.L_x_115) ;  /* 0x000000001014794e */ /* 0x000fee0000000000 */
[----:B---3--:R-:W-:Y:S05]  /*7770*/  CALL.ABS.NOINC R2 ;  /* 0x0000000002007343 */ /* 0x008fea0003c00000 */
.L_x_115:
        /* <DEDUP_REMOVED lines=148> */
[----:B------:R-:W-:Y:S02]  /*80c0*/  UIADD3 UR8, UP0, UPT, UR52, 0x680, URZ ;  /* 0x0000068034087890 */ /* 0x000fe4000ff1e0ff */
[----:B------:R-:W-:Y:S02]  /*80d0*/  UIADD3 UR5, UPT, UPT, UR41, 0x80, URZ ;  /* 0x0000008029057890 */ /* 0x000fe4000fffe0ff */
[----:B------:R-:W-:Y:S01]  /*80e0*/  MOV R109, UR10 ;  /* 0x0000000a006d7c02 */ /* 0x000fe20008000f00 */
[----:B------:R-:W-:Y:S01]  /*80f0*/  UIADD3.X UR9, UPT, UPT, URZ, UR53, URZ, UP0, !UPT ;  /* 0x00000035ff097290 */ /* 0x000fe200087fe4ff */
[----:B------:R-:W-:Y:S02]  /*8100*/  UMOV UR6, UR42 ;  /* 0x0000002a00067c82 */ /* 0x000fe40008000000 */
[----:B------:R-:W-:Y:S01]  /*8110*/  R2UR UR4, R109 ;  /* 0x000000006d0472ca */ /* 0x000fe200000e0000 */
[----:B------:R-:W-:Y:S11]  /*8120*/  UMOV UR7, UR36 ;  /* 0x0000002400077c82 */ /* 0x000ff60008000000 */
[----:B------:R-:W-:Y:S01]  /*8130*/  @!UPT UIADD3 URZ, UPT, UPT, URZ, URZ, URZ ;  /* 0x000000fffffff290 */ /* 0x000fe2000fffe0ff */
[----:B------:R2:W-:Y:S01]  /*8140*/  UTMASTG.3D [UR4], [UR8] ;  /* 0x00000004080073b5 */ /* 0x0005e20008010000 */
[----:B------:R0:W-:Y:S01]  /*8150*/  UTMACMDFLUSH ;  /* 0x00000000000079b7 */ /* 0x0001e20000000000 */
[----:B--2---:R-:W-:Y:S04]  /*8160*/  DEPBAR.LE SB0, 0x1 ;  /* 0x000080400000791a */ /* 0x004fe80000000000 */
.L_x_117:
[----:B------:R-:W-:Y:S05]  /*8170*/  BSYNC.RECONVERGENT B0 ;  /* 0x0000000000007941 */ /* 0x000fea0003800200 */
.L_x_116:
        /* <DEDUP_REMOVED lines=15> */
.L_x_121:
[----:B------:R-:W-:Y:S05]  /*8270*/  BSYNC B0 ;  /* 0x0000000000007941 */ /* 0x000fea0003800000 */
.L_x_120:
        /* <DEDUP_REMOVED lines=19> */
.L_x_119:
[----:B------:R-:W-:Y:S05]  /*83b0*/  BSYNC B1 ;  /* 0x0000000000017941 */ /* 0x000fea0003800000 */
.L_x_118:
        /* <DEDUP_REMOVED lines=21> */
.L_x_123:
[----:B------:R-:W-:Y:S01]  /*8510*/  ISETP.NE.AND P0, PT, R110, RZ, PT ;  /* 0x000000ff6e00720c */ /* 0x000fe20003f05270 */
[----:B------:R-:W-:Y:S05]  /*8520*/  WARPSYNC.ALL ;  /* 0x0000000000007948 */ /* 0x000fea0003800000 */
[----:B------:R-:W-:Y:S01]  /*8530*/  R2UR UR4, R48 ;  /* 0x00000000300472ca */ /* 0x000fe200000e0000 */
[----:B------:R-:W-:Y:S01]  /*8540*/  BSSY.RECONVERGENT B0, `(.L_x_124) ;  /* 0x000009c000007945 */ /* 0x000fe20003800200 */
[-C--:B------:R-:W-:Y:S02]  /*8550*/  F2FP.F16.E4M3.UNPACK_B R2, R80.reuse ;  /* 0x00000050ff02723e */ /* 0x080fe400020006ff */
[----:B------:R-:W-:Y:S02]  /*8560*/  F2FP.F16.E4M3.UNPACK_B R80, R80.H1 ;  /* 0x00000050ff50723e */ /* 0x000fe400030006ff */
[-C--:B------:R-:W-:Y:S01]  /*8570*/  F2FP.F16.E4M3.UNPACK_B R51, R81.reuse ;  /* 0x00000051ff33723e */ /* 0x080fe200020006ff */
[--C-:B------:R-:W-:Y:S01]  /*8580*/  HADD2.F32 R0, -RZ, R2.reuse.H0_H0 ;  /* 0x20000002ff007230 */ /* 0x100fe20000004100 */
[----:B------:R-:W-:Y:S01]  /*8590*/  F2FP.F16.E4M3.UNPACK_B R81, R81.H1 ;  /* 0x00000051ff51723e */ /* 0x000fe200030006ff */
[----:B------:R-:W-:Y:S01]  /*85a0*/  HADD2.F32 R2, -RZ, R2.H1_H1 ;  /* 0x30000002ff027230 */ /* 0x000fe20000004100 */
[-C--:B------:R-:W-:Y:S01]  /*85b0*/  F2FP.F16.E4M3.UNPACK_B R55, R82.reuse ;  /* 0x00000052ff37723e */ /* 0x080fe200020006ff */
[--C-:B------:R-:W-:Y:S01]  /*85c0*/  HADD2.F32 R3, -RZ, R80.reuse.H0_H0 ;  /* 0x20000050ff037230 */ /* 0x100fe20000004100 */
[----:B------:R-:W-:Y:S01]  /*85d0*/  F2FP.F16.E4M3.UNPACK_B R82, R82.H1 ;  /* 0x00000052ff52723e */ /* 0x000fe200030006ff */
[----:B-1----:R-:W-:Y:S01]  /*85e0*/  LDTM.16dp32bit_t0_t15.x32 R4, tmem[UR4+0xc0] ;  /* 0x0000c004000479ee */ /* 0x002fe20008a80000 */
[----:B------:R-:W1:Y:S01]  /*85f0*/  LDTM.16dp32bit_t16_t31.x32 R4, tmem[UR4+0xe0] ;  /* 0x0000e004000479ee */ /* 0x000e620008aa0000 */
[----:B------:R-:W-:Y:S01]  /*8600*/  NOP ;  /* 0x0000000000007918 */ /* 0x000fe20000000000 */
[--C-:B------:R-:W-:Y:S01]  /*8610*/  HADD2.F32 R50, -RZ, R51.reuse.H0_H0 ;  /* 0x20000033ff327230 */ /* 0x100fe20000004100 */
[----:B------:R-:W-:Y:S01]  /*8620*/  R2UR UR5, R113 ;  /* 0x00000000710572ca */ /* 0x000fe200000e0000 */
[----:B------:R-:W-:Y:S01]  /*8630*/  HADD2.F32 R51, -RZ, R51.H1_H1 ;  /* 0x30000033ff337230 */ /* 0x000fe20000004100 */
[----:B------:R-:W-:Y:S01]  /*8640*/  F2FP.F16.E4M3.UNPACK_B R59, R83 ;  /* 0x00000053ff3b723e */ /* 0x000fe200020006ff */
[--C-:B------:R-:W-:Y:S01]  /*8650*/  HADD2.F32 R54, -RZ, R55.reuse.H0_H0 ;  /* 0x20000037ff367230 */ /* 0x100fe20000004100 */
[----:B------:R-:W-:Y:S01]  /*8660*/  F2FP.F16.E4M3.UNPACK_B R63, R84 ;  /* 0x00000054ff3f723e */ /* 0x000fe200020006ff */
[----:B------:R-:W-:Y:S01]  /*8670*/  HADD2.F32 R55, -RZ, R55.H1_H1 ;  /* 0x30000037ff377230 */ /* 0x000fe20000004100 */
[----:B------:R-:W-:Y:S01]  /*8680*/  F2FP.F16.E4M3.UNPACK_B R67, R85 ;  /* 0x00000055ff43723e */ /* 0x000fe200020006ff */
[--C-:B------:R-:W-:Y:S01]  /*8690*/  HADD2.F32 R58, -RZ, R59.reuse.H0_H0 ;  /* 0x2000003bff3a7230 */ /* 0x100fe20000004100 */
[----:B------:R-:W-:Y:S01]  /*86a0*/  F2FP.F16.E4M3.UNPACK_B R71, R86 ;  /* 0x00000056ff47723e */ /* 0x000fe200020006ff */
[----:B------:R-:W-:Y:S01]  /*86b0*/  HADD2.F32 R59, -RZ, R59.H1_H1 ;  /* 0x3000003bff3b7230 */ /* 0x000fe20000004100 */
[----:B------:R-:W-:Y:S01]  /*86c0*/  F2FP.F16.E4M3.UNPACK_B R74, R87 ;  /* 0x00000057ff4a723e */ /* 0x000fe200020006ff */
[--C-:B------:R-:W-:Y:S01]  /*86d0*/  HADD2.F32 R62, -RZ, R63.reuse.H0_H0 ;  /* 0x2000003fff3e7230 */ /* 0x100fe20000004100 */
[----:B------:R-:W-:Y:S01]  /*86e0*/  F2FP.F16.E4M3.UNPACK_B R83, R83.H1 ;  /* 0x00000053ff53723e */ /* 0x000fe200030006ff */
[----:B------:R-:W-:Y:S01]  /*86f0*/  UIADD3 UR5, UPT, UPT, UR5, 0xf0, URZ ;  /* 0x000000f005057890 */ /* 0x000fe2000fffe0ff */
[----:B------:R-:W-:Y:S01]  /*8700*/  HADD2.F32 R63, -RZ, R63.H1_H1 ;  /* 0x3000003fff3f7230 */ /* 0x000fe20000004100 */
[----:B------:R-:W-:Y:S01]  /*8710*/  F2FP.F16.E4M3.UNPACK_B R84, R84.H1 ;  /* 0x00000054ff54723e */ /* 0x000fe200030006ff */
[--C-:B------:R-:W-:Y:S01]  /*8720*/  HADD2.F32 R66, -RZ, R67.reuse.H0_H0 ;  /* 0x20000043ff427230 */ /* 0x100fe20000004100 */
[----:B------:R-:W-:Y:S01]  /*8730*/  UPRMT UR5, UR37, 0x654, UR5 ;  /* 0x0000065425057896 */ /* 0x000fe20008000005 */
[----:B------:R-:W-:Y:S01]  /*8740*/  HADD2.F32 R67, -RZ, R67.H1_H1 ;  /* 0x30000043ff437230 */ /* 0x000fe20000004100 */
[----:B------:R-:W-:Y:S01]  /*8750*/  F2FP.F16.E4M3.UNPACK_B R85, R85.H1 ;  /* 0x00000055ff55723e */ /* 0x000fe200030006ff */
[--C-:B------:R-:W-:Y:S02]  /*8760*/  HADD2.F32 R70, -RZ, R71.reuse.H0_H0 ;  /* 0x20000047ff467230 */ /* 0x100fe40000004100 */
[C---:B-1----:R-:W-:Y:S01]  /*8770*/  FMUL R4, R47.reuse, R4 ;  /* 0x000000042f047220 */ /* 0x042fe20000400000 */
[C---:B------:R-:W-:Y:S01]  /*8780*/  FMUL R5, R47.reuse, R5 ;  /* 0x000000052f057220 */ /* 0x040fe20000400000 */
[C---:B------:R-:W-:Y:S01]  /*8790*/  FMUL R8, R47.reuse, R8 ;  /* 0x000000082f087220 */ /* 0x040fe20000400000 */
[----:B------:R-:W-:Y:S01]  /*87a0*/  FMUL R9, R47, R9 ;  /* 0x000000092f097220 */ /* 0x000fe20000400000 */
[C---:B------:R-:W-:Y:S01]  /*87b0*/  FFMA R4, R49.reuse, R0, R4 ;  /* 0x0000000031047223 */ /* 0x040fe20000000004 */
[----:B------:R-:W-:Y:S01]  /*87c0*/  SYNCS.ARRIVE.TRANS64.RED.A1T0 RZ, [UR5], RZ ;  /* 0x000000ffffff79a7 */ /* 0x000fe20008100405 */
        /* <DEDUP_REMOVED lines=8> */
[----:B------:R-:W-:Y:S02]  /*8850*/  HADD2.F32 R71, -RZ, R71.H1_H1 ;  /* 0x30000047ff477230 */ /* 0x000fe40000004100 */
[C---:B------:R-:W-:Y:S01]  /*8860*/  FMUL R25, R47.reuse, R30 ;  /* 0x0000001e2f197220 */ /* 0x040fe20000400000 */
[C---:B------:R-:W-:Y:S01]  /*8870*/  FMUL R30, R47.reuse, R35 ;  /* 0x000000232f1e7220 */ /* 0x040fe20000400000 */
[----:B------:R-:W-:Y:S02]  /*8880*/  HADD2.F32 R48, -RZ, R80.H1_H1 ;  /* 0x30000050ff307230 */ /* 0x000fe40000004100 */
[C---:B------:R-:W-:Y:S01]  /*8890*/  FMUL R6, R47.reuse, R6 ;  /* 0x000000062f067220 */ /* 0x040fe20000400000 */
[C---:B------:R-:W-:Y:S01]  /*88a0*/  FMUL R7, R47.reuse, R7 ;  /* 0x000000072f077220 */ /* 0x040fe20000400000 */
[--C-:B------:R-:W-:Y:S02]  /*88b0*/  HADD2.F32 R52, -RZ, R81.reuse.H0_H0 ;  /* 0x20000051ff347230 */ /* 0x100fe40000004100 */
[----:B------:R-:W-:Y:S01]  /*88c0*/  FMUL R10, R47, R10 ;  /* 0x0000000a2f0a7220 */ /* 0x000fe20000400000 */
[C---:B------:R-:W-:Y:S01]  /*88d0*/  FFMA R6, R49.reuse, R3, R6 ;  /* 0x0000000331067223 */ /* 0x040fe20000000006 */
[----:B------:R-:W-:Y:S02]  /*88e0*/  HADD2.F32 R53, -RZ, R81.H1_H1 ;  /* 0x30000051ff357230 */ /* 0x000fe40000004100 */
[C---:B------:R-:W-:Y:S01]  /*88f0*/  FFMA R7, R49.reuse, R48, R7 ;  /* 0x0000003031077223 */ /* 0x040fe20000000007 */
[C---:B------:R-:W-:Y:S01]  /*8900*/  FFMA R8, R49.reuse, R50, R8 ;  /* 0x0000003231087223 */ /* 0x040fe20000000008 */
[C---:B------:R-:W-:Y:S01]  /*8910*/  FFMA R9, R49.reuse, R51, R9 ;  /* 0x0000003331097223 */ /* 0x040fe20000000009 */
[----:B------:R-:W-:Y:S01]  /*8920*/  FFMA R10, R49, R52, R10 ;  /* 0x00000034310a7223 */ /* 0x000fe2000000000a */
[--C-:B------:R-:W-:Y:S01]  /*8930*/  HADD2.F32 R48, -RZ, R74.reuse.H0_H0 ;  /* 0x2000004aff307230 */ /* 0x100fe20000004100 */
[----:B------:R-:W-:Y:S01]  /*8940*/  F2FP.SATFINITE.E4M3.F32.PACK_AB_MERGE_C R77, R7, R6, RZ ;  /* 0x00000006074d723e */ /* 0x000fe200048070ff */
[C---:B------:R-:W-:Y:S01]  /*8950*/  FMUL R7, R47.reuse, R24 ;  /* 0x000000182f077220 */ /* 0x040fe20000400000 */
[C---:B------:R-:W-:Y:S01]  /*8960*/  FMUL R24, R47.reuse, R29 ;  /* 0x0000001d2f187220 */ /* 0x040fe20000400000 */
[C---:B------:R-:W-:Y:S01]  /*8970*/  FMUL R29, R47.reuse, R34 ;  /* 0x000000222f1d7220 */ /* 0x040fe20000400000 */
[----:B------:R-:W-:Y:S02]  /*8980*/  HADD2.F32 R74, -RZ, R74.H1_H1 ;  /* 0x3000004aff4a7230 */ /* 0x000fe40000004100 */
[C---:B------:R-:W-:Y:S01]  /*8990*/  FMUL R11, R47.reuse, R11 ;  /* 0x0000000b2f0b7220 */ /* 0x040fe20000400000 */
[--C-:B------:R-:W-:Y:S02]  /*89a0*/  HADD2.F32 R56, -RZ, R82.reuse.H0_H0 ;  /* 0x20000052ff387230 */ /* 0x100fe40000004100 */
[----:B------:R-:W-:Y:S01]  /*89b0*/  FMUL R14, R47, R14 ;  /* 0x0000000e2f0e7220 */ /* 0x000fe20000400000 */
[----:B------:R-:W-:Y:S02]  /*89c0*/  HADD2.F32 R57, -RZ, R82.H1_H1 ;  /* 0x30000052ff397230 */ /* 0x000fe40000004100 */
[C---:B------:R-:W-:Y:S01]  /*89d0*/  FFMA R11, R49.reuse, R53, R11 ;  /* 0x00000035310b7223 */ /* 0x040fe2000000000b */
[----:B------:R-:W-:Y:S01]  /*89e0*/  F2FP.F16.E4M3.UNPACK_B R86, R86.H1 ;  /* 0x00000056ff56723e */ /* 0x000fe200030006ff */
[C---:B------:R-:W-:Y:S01]  /*89f0*/  FFMA R12, R49.reuse, R54, R12 ;  /* 0x00000036310c7223 */ /* 0x040fe2000000000c */
[C---:B------:R-:W-:Y:S01]  /*8a00*/  FFMA R13, R49.reuse, R55, R13 ;  /* 0x00000037310d7223 */ /* 0x040fe2000000000d */
[----:B------:R-:W-:Y:S01]  /*8a10*/  F2FP.F16.E4M3.UNPACK_B R87, R87.H1 ;  /* 0x00000057ff57723e */ /* 0x000fe200030006ff */
[----:B------:R-:W-:Y:S01]  /*8a20*/  FFMA R14, R49, R56, R14 ;  /* 0x00000038310e7223 */ /* 0x000fe2000000000e */
[----:B------:R-:W-:Y:S01]  /*8a30*/  F2FP.SATFINITE.E4M3.F32.PACK_AB_MERGE_C R10, R11, R10, RZ ;  /* 0x0000000a0b0a723e */ /* 0x000fe200048070ff */
[C---:B------:R-:W-:Y:S01]  /*8a40*/  FMUL R15, R47.reuse, R15 ;  /* 0x0000000f2f0f7220 */ /* 0x040fe20000400000 */
[--C-:B------:R-:W-:Y:S02]  /*8a50*/  HADD2.F32 R60, -RZ, R83.reuse.H0_H0 ;  /* 0x20000053ff3c7230 */ /* 0x100fe40000004100 */
[----:B------:R-:W-:Y:S01]  /*8a60*/  FMUL R18, R47, R18 ;  /* 0x000000122f127220 */ /* 0x000fe20000400000 */
[----:B------:R-:W-:Y:S02]  /*8a70*/  HADD2.F32 R61, -RZ, R83.H1_H1 ;  /* 0x30000053ff3d7230 */ /* 0x000fe40000004100 */
[----:B------:R-:W-:Y:S01]  /*8a80*/  FFMA R15, R49, R57, R15 ;  /* 0x00000039310f7223 */ /* 0x000fe2000000000f */
[----:B------:R-:W-:Y:S01]  /*8a90*/  IADD3 R45, PT, PT, R45, 0x1, RZ ;  /* 0x000000012d2d7810 */ /* 0x000fe20007ffe0ff */
[C---:B------:R-:W-:Y:S01]  /*8aa0*/  FFMA R16, R49.reuse, R58, R16 ;  /* 0x0000003a31107223 */ /* 0x040fe20000000010 */
        /* <DEDUP_REMOVED lines=8> */
[C---:B------:R-:W-:Y:S01]  /*8b30*/  FFMA R0, R49.reuse, R62, R0 ;  /* 0x0000003e31007223 */ /* 0x040fe20000000000 */
[C---:B------:R-:W-:Y:S01]  /*8b40*/  FFMA R2, R49.reuse, R63, R2 ;  /* 0x0000003f31027223 */ /* 0x040fe20000000002 */
[--C-:B------:R-:W-:Y:S02]  /*8b50*/  HADD2.F32 R68, -RZ, R85.reuse.H0_H0 ;  /* 0x20000055ff447230 */ /* 0x100fe40000004100 */
[----:B------:R-:W-:Y:S01]  /*8b60*/  FFMA R3, R49, R64, R3 ;  /* 0x0000004031037223 */ /* 0x000fe20000000003 */
[----:B------:R-:W-:Y:S02]  /*8b70*/  HADD2.F32 R69, -RZ, R85.H1_H1 ;  /* 0x30000055ff457230 */ /* 0x000fe40000004100 */
[C---:B------:R-:W-:Y:S01]  /*8b80*/  FMUL R21, R47.reuse, R26 ;  /* 0x0000001a2f157220 */ /* 0x040fe20000400000 */
[----:B------:R-:W-:Y:S01]  /*8b90*/  FMUL R22, R47, R27 ;  /* 0x0000001b2f167220 */ /* 0x000fe20000400000 */
[C---:B------:R-:W-:Y:S01]  /*8ba0*/  FFMA R6, R49.reuse, R65, R6 ;  /* 0x0000004131067223 */ /* 0x040fe20000000006 */
[----:B------:R-:W-:Y:S01]  /*8bb0*/  FFMA R7, R49, R66, R7 ;  /* 0x0000004231077223 */ /* 0x000fe20000000007 */
[----:B------:R-:W-:Y:S01]  /*8bc0*/  FMUL R23, R47, R28 ;  /* 0x0000001c2f177220 */ /* 0x000fe20000400000 */
[C---:B------:R-:W-:Y:S01]  /*8bd0*/  FFMA R20, R49.reuse, R67, R20 ;  /* 0x0000004331147223 */ /* 0x040fe20000000014 */
[--C-:B------:R-:W-:Y:S02]  /*8be0*/  HADD2.F32 R72, -RZ, R86.reuse.H0_H0 ;  /* 0x20000056ff487230 */ /* 0x100fe40000004100 */
[C---:B------:R-:W-:Y:S01]  /*8bf0*/  FFMA R21, R49.reuse, R68, R21 ;  /* 0x0000004431157223 */ /* 0x040fe20000000015 */
[----:B------:R-:W-:Y:S02]  /*8c00*/  HADD2.F32 R73, -RZ, R86.H1_H1 ;  /* 0x30000056ff497230 */ /* 0x000fe40000004100 */
[----:B------:R-:W-:Y:S01]  /*8c10*/  FFMA R22, R49, R69, R22 ;  /* 0x0000004531167223 */ /* 0x000fe20000000016 */
[C---:B------:R-:W-:Y:S01]  /*8c20*/  FMUL R26, R47.reuse, R31 ;  /* 0x0000001f2f1a7220 */ /* 0x040fe20000400000 */
[----:B------:R-:W-:Y:S01]  /*8c30*/  FMUL R27, R47, R32 ;  /* 0x000000202f1b7220 */ /* 0x000fe20000400000 */
[----:B------:R-:W-:Y:S01]  /*8c40*/  FFMA R23, R49, R70, R23 ;  /* 0x0000004631177223 */ /* 0x000fe20000000017 */
[----:B------:R-:W-:Y:S01]  /*8c50*/  FMUL R28, R47, R33 ;  /* 0x000000212f1c7220 */ /* 0x000fe20000400000 */
[C---:B------:R-:W-:Y:S01]  /*8c60*/  FFMA R24, R49.reuse, R71, R24 ;  /* 0x0000004731187223 */ /* 0x040fe20000000018 */
[--C-:B------:R-:W-:Y:S02]  /*8c70*/  HADD2.F32 R75, -RZ, R87.reuse.H0_H0 ;  /* 0x20000057ff4b7230 */ /* 0x100fe40000004100 */
[C---:B------:R-:W-:Y:S01]  /*8c80*/  FFMA R25, R49.reuse, R72, R25 ;  /* 0x0000004831197223 */ /* 0x040fe20000000019 */
[----:B------:R-:W-:Y:S02]  /*8c90*/  HADD2.F32 R76, -RZ, R87.H1_H1 ;  /* 0x30000057ff4c7230 */ /* 0x000fe40000004100 */
[----:B------:R-:W-:Y:S01]  /*8ca0*/  FFMA R26, R49, R73, R26 ;  /* 0x00000049311a7223 */ /* 0x000fe2000000001a */
[----:B------:R-:W-:Y:S01]  /*8cb0*/  F2FP.SATFINITE.E4M3.F32.PACK_AB_MERGE_C R14, R15, R14, RZ ;  /* 0x0000000e0f0e723e */ /* 0x000fe200048070ff */
[----:B------:R-:W-:Y:S01]  /*8cc0*/  FFMA R27, R49, R48, R27 ;  /* 0x00000030311b7223 */ /* 0x000fe2000000001b */
[----:B------:R-:W-:Y:S01]  /*8cd0*/  F2FP.SATFINITE.E4M3.F32.PACK_AB_MERGE_C R18, R19, R18, RZ ;  /* 0x000000121312723e */ /* 0x000fe200048070ff */
[C---:B------:R-:W-:Y:S01]  /*8ce0*/  FFMA R28, R49.reuse, R74, R28 ;  /* 0x0000004a311c7223 */ /* 0x040fe2000000001c */
[C---:B------:R-:W-:Y:S01]  /*8cf0*/  FFMA R29, R49.reuse, R75, R29 ;  /* 0x0000004b311d7223 */ /* 0x040fe2000000001d */
[----:B------:R-:W-:Y:S01]  /*8d00*/  FFMA R30, R49, R76, R30 ;  /* 0x0000004c311e7223 */ /* 0x000fe2000000001e */
[----:B------:R-:W-:Y:S02]  /*8d10*/  F2FP.SATFINITE.E4M3.F32.PACK_AB_MERGE_C R32, R5, R4, R77 ;  /* 0x000000040520723e */ /* 0x000fe4000480704d */
[----:B------:R-:W-:Y:S02]  /*8d20*/  F2FP.SATFINITE.E4M3.F32.PACK_AB_MERGE_C R33, R9, R8, R10 ;  /* 0x000000080921723e */ /* 0x000fe4000480700a */
        /* <DEDUP_REMOVED lines=10> */
[----:B------:R-:W-:Y:S05]  /*8dd0*/  F2FP.SATFINITE.E4M3.F32.PACK_AB_MERGE_C R7, R28, R27, R29 ;  /* 0x0000001b1c07723e */ /* 0x000fea000480701d */
        /* <DEDUP_REMOVED lines=18> */
.L_x_125:
[----:B------:R-:W-:Y:S05]  /*8f00*/  BSYNC.RECONVERGENT B0 ;  /* 0x0000000000007941 */ /* 0x000fea0003800200 */
.L_x_124:
[----:B------:R-:W-:Y:S01]  /*8f10*/  BAR.SYNC.DEFER_BLOCKING 0x1, 0x80 ;  /* 0x0042000000007b1d */ /* 0x000fe20000010000 */
[----:B------:R-:W-:Y:S01]  /*8f20*/  ISETP.NE.AND P2, PT, R111, RZ, PT ;  /* 0x000000ff6f00720c */ /* 0x000fe20003f45270 */
[----:B------:R-:W-:Y:S01]  /*8f30*/  IMAD.IADD R14, R43, 0x1, R94 ;  /* 0x000000012b0e7824 */ /* 0x000fe200078e025e */
[----:B------:R-:W-:Y:S01]  /*8f40*/  ISETP.NE.AND P0, PT, R112, 0x2, PT ;  /* 0x000000027000780c */ /* 0x000fe20003f05270 */
[----:B------:R-:W-:Y:S01]  /*8f50*/  IMAD.IADD R15, R44, 0x1, R95 ;  /* 0x000000012c0f7824 */ /* 0x000fe200078e025f */
[----:B------:R-:W-:Y:S02]  /*8f60*/  ISETP.NE.AND P1, PT, R45, 0x4, PT ;  /* 0x000000042d00780c */ /* 0x000fe40003f25270 */
[----:B------:R-:W-:Y:S02]  /*8f70*/  SEL R2, RZ, 0x1, P0 ;  /* 0x00000001ff027807 */ /* 0x000fe40000000000 */
[----:B------:R-:W-:Y:S02]  /*8f80*/  SEL R0, RZ, 0x1, P1 ;  /* 0x00000001ff007807 */ /* 0x000fe40000800000 */
[----:B------:R-:W-:Y:S02]  /*8f90*/  LOP3.LUT R106, R106, R2, RZ, 0x3c, !PT ;  /* 0x000000026a6a7212 */ /* 0x000fe400078e3cff */
[----:B------:R-:W-:Y:S02]  /*8fa0*/  LOP3.LUT R107, R107, R0, RZ, 0x3c, !PT ;  /* 0x000000006b6b7212 */ /* 0x000fe400078e3cff */
[----:B------:R-:W-:Y:S02]  /*8fb0*/  @P2 R2UR UR36, R103 ;  /* 0x00000000672422ca */ /* 0x000fe400000e0000 */
[----:B------:R-:W-:Y:S02]  /*8fc0*/  SEL R112, R112, RZ, P0 ;  /* 0x000000ff70707207 */ /* 0x000fe40000000000 */
[----:B------:R-:W-:Y:S01]  /*8fd0*/  SEL R45, R45, RZ, P1 ;  /* 0x000000ff2d2d7207 */ /* 0x000fe20000800000 */
[----:B------:R-:W-:Y:S10]  /*8fe0*/  @P2 BRA `(.L_x_126) ;  /* 0xffffffbc00382947 */ /* 0x000ff4000383ffff */
[----:B------:R-:W-:Y:S05]  /*8ff0*/  EXIT ;  /* 0x000000000000794d */ /* 0x000fea0003800000 */
.L_x_19:
[----:B--2---:R2:W1:Y:S02]  /*9000*/  SYNCS.PHASECHK.TRANS64.TRYWAIT P0, [R2+URZ+0x120], R3 ;  /* 0x00012003020075a7 */ /* 0x00446400080011ff */
[----:B-1----:R-:W-:Y:S05]  /*9010*/  @!P0 NANOSLEEP.SYNCS 0x989680 ;  /* 0x009896800000895d */ /* 0x002fea0003900000 */
[----:B------:R-:W1:Y:S02]  /*9020*/  @!P0 SYNCS.PHASECHK.TRANS64 P0, [R2+URZ+0x120], R3 ;  /* 0x00012003020085a7 */ /* 0x000e6400080010ff */
[----:B-1----:R-:W-:Y:S05]  /*9030*/  @!P0 BRA `(.L_x_19) ;  /* 0xfffffffc00f08947 */ /* 0x002fea000383ffff */
[----:B------:R-:W-:Y:S05]  /*9040*/  BRA `(.L_x_127) ;  /* 0xffffff8400747947 */ /* 0x000fea000383ffff */
.L_x_22:
[----:B-1----:R-:W-:-:S07]  /*9050*/  MOV R2, UR33 ;  /* 0x0000002100027c02 */ /* 0x002fce0008000f00 */
.L_x_128:
[----:B-1----:R1:W2:Y:S02]  /*9060*/  SYNCS.PHASECHK.TRANS64.TRYWAIT P0, [R2+URZ+0x30], R4 ;  /* 0x00003004020075a7 */ /* 0x0022a400080011ff */
[----:B--2---:R-:W-:Y:S05]  /*9070*/  @!P0 NANOSLEEP.SYNCS 0x989680 ;  /* 0x009896800000895d */ /* 0x004fea0003900000 */
[----:B------:R-:W2:Y:S02]  /*9080*/  @!P0 SYNCS.PHASECHK.TRANS64 P0, [R2+URZ+0x30], R4 ;  /* 0x00003004020085a7 */ /* 0x000ea400080010ff */
[----:B--2---:R-:W-:Y:S05]  /*9090*/  @!P0 BRA `(.L_x_128) ;  /* 0xfffffffc00f08947 */ /* 0x004fea000383ffff */
[----:B------:R-:W-:Y:S05]  /*90a0*/  BRA `(.L_x_21) ;  /* 0xffffff8400c47947 */ /* 0x000fea000383ffff */
.L_x_28:
[----:B-1----:R-:W-:-:S07]  /*90b0*/  MOV R2, UR17 ;  /* 0x0000001100027c02 */ /* 0x002fce0008000f00 */
.L_x_129:
[----:B-1----:R1:W2:Y:S02]  /*90c0*/  SYNCS.PHASECHK.TRANS64.TRYWAIT P0, [R2+URZ+0x30], R4 ;  /* 0x00003004020075a7 */ /* 0x0022a400080011ff */
[----:B--2---:R-:W-:Y:S05]  /*90d0*/  @!P0 NANOSLEEP.SYNCS 0x989680 ;  /* 0x009896800000895d */ /* 0x004fea0003900000 */
[----:B------:R-:W2:Y:S02]  /*90e0*/  @!P0 SYNCS.PHASECHK.TRANS64 P0, [R2+URZ+0x30], R4 ;  /* 0x00003004020085a7 */ /* 0x000ea400080010ff */
[----:B--2---:R-:W-:Y:S05]  /*90f0*/  @!P0 BRA `(.L_x_129) ;  /* 0xfffffffc00f08947 */ /* 0x004fea000383ffff */
[----:B------:R-:W-:Y:S05]  /*9100*/  BRA `(.L_x_27) ;  /* 0xffffff88006c7947 */ /* 0x000fea000383ffff */
.L_x_32:
[----:B-1----:R1:W2:Y:S02]  /*9110*/  SYNCS.PHASECHK.TRANS64.TRYWAIT P0, [R2+URZ+0xb0], R3 ;  /* 0x0000b003020075a7 */ /* 0x0022a400080011ff */
[----:B--2---:R-:W-:Y:S05]  /*9120*/  @!P0 NANOSLEEP.SYNCS 0x989680 ;  /* 0x009896800000895d */ /* 0x004fea0003900000 */
[----:B------:R-:W2:Y:S02]  /*9130*/  @!P0 SYNCS.PHASECHK.TRANS64 P0, [R2+URZ+0xb0], R3 ;  /* 0x0000b003020085a7 */ /* 0x000ea400080010ff */
[----:B--2---:R-:W-:Y:S05]  /*9140*/  @!P0 BRA `(.L_x_32) ;  /* 0xfffffffc00f08947 */ /* 0x004fea000383ffff */
[----:B------:R-:W-:Y:S05]  /*9150*/  BRA `(.L_x_130) ;  /* 0xffffff8800fc7947 */ /* 0x000fea000383ffff */
.L_x_36:
[----:B----4-:R-:W-:-:S07]  /*9160*/  MOV R0, UR5 ;  /* 0x0000000500007c02 */ /* 0x010fce0008000f00 */
.L_x_131:
[----:B-1----:R1:W2:Y:S02]  /*9170*/  SYNCS.PHASECHK.TRANS64.TRYWAIT P0, [R0+URZ], R2 ;  /* 0x00000002000075a7 */ /* 0x0022a400080011ff */
[----:B--2---:R-:W-:Y:S05]  /*9180*/  @!P0 NANOSLEEP.SYNCS 0x989680 ;  /* 0x009896800000895d */ /* 0x004fea0003900000 */
[----:B------:R-:W2:Y:S02]  /*9190*/  @!P0 SYNCS.PHASECHK.TRANS64 P0, [R0+URZ], R2 ;  /* 0x00000002000085a7 */ /* 0x000ea400080010ff */
[----:B--2---:R-:W-:Y:S05]  /*91a0*/  @!P0 BRA `(.L_x_131) ;  /* 0xfffffffc00f08947 */ /* 0x004fea000383ffff */
[----:B------:R-:W-:Y:S05]  /*91b0*/  BRA `(.L_x_132) ;  /* 0xffffff90006c7947 */ /* 0x000fea000383ffff */
.L_x_37:
[----:B----4-:R-:W-:-:S07]  /*91c0*/  MOV R0, UR5 ;  /* 0x0000000500007c02 */ /* 0x010fce0008000f00 */
.L_x_133:
[----:B-1----:R1:W2:Y:S02]  /*91d0*/  SYNCS.PHASECHK.TRANS64.TRYWAIT P0, [R0+URZ], R3 ;  /* 0x00000003000075a7 */ /* 0x0022a400080011ff */
[----:B--2---:R-:W-:Y:S05]  /*91e0*/  @!P0 NANOSLEEP.SYNCS 0x989680 ;  /* 0x009896800000895d */ /* 0x004fea0003900000 */
[----:B------:R-:W2:Y:S02]  /*91f0*/  @!P0 SYNCS.PHASECHK.TRANS64 P0, [R0+URZ], R3 ;  /* 0x00000003000085a7 */ /* 0x000ea400080010ff */
[----:B--2---:R-:W-:Y:S05]  /*9200*/  @!P0 BRA `(.L_x_133) ;  /* 0xfffffffc00f08947 */ /* 0x004fea000383ffff */
[----:B------:R-:W-:Y:S05]  /*9210*/  BRA `(.L_x_134) ;  /* 0xffffff9000787947 */ /* 0x000fea000383ffff */
.L_x_38:
[----:B----4-:R-:W-:-:S07]  /*9220*/  MOV R0, UR5 ;  /* 0x0000000500007c02 */ /* 0x010fce0008000f00 */
.L_x_135:
[----:B-1----:R1:W2:Y:S02]  /*9230*/  SYNCS.PHASECHK.TRANS64.TRYWAIT P0, [R0+URZ], R3 ;  /* 0x00000003000075a7 */ /* 0x0022a400080011ff */
[----:B--2---:R-:W-:Y:S05]  /*9240*/  @!P0 NANOSLEEP.SYNCS 0x989680 ;  /* 0x009896800000895d */ /* 0x004fea0003900000 */
[----:B------:R-:W2:Y:S02]  /*9250*/  @!P0 SYNCS.PHASECHK.TRANS64 P0, [R0+URZ], R3 ;  /* 0x00000003000085a7 */ /* 0x000ea400080010ff */
[----:B--2---:R-:W-:Y:S05]  /*9260*/  @!P0 BRA `(.L_x_135) ;  /* 0xfffffffc00f08947 */ /* 0x004fea000383ffff */
[----:B------:R-:W-:Y:S05]  /*9270*/  BRA `(.L_x_136) ;  /* 0xffffff9000847947 */ /* 0x000fea000383ffff */
.L_x_39:
[----:B----4-:R-:W-:-:S07]  /*9280*/  MOV R0, UR5 ;  /* 0x0000000500007c02 */ /* 0x010fce0008000f00 */
.L_x_137:
[----:B-1----:R1:W2:Y:S02]  /*9290*/  SYNCS.PHASECHK.TRANS64.TRYWAIT P0, [R0+URZ], R3 ;  /* 0x00000003000075a7 */ /* 0x0022a400080011ff */
[----:B--2---:R-:W-:Y:S05]  /*92a0*/  @!P0 NANOSLEEP.SYNCS 0x989680 ;  /* 0x009896800000895d */ /* 0x004fea0003900000 */
[----:B------:R-:W2:Y:S02]  /*92b0*/  @!P0 SYNCS.PHASECHK.TRANS64 P0, [R0+URZ], R3 ;  /* 0x00000003000085a7 */ /* 0x000ea400080010ff */
[----:B--2---:R-:W-:Y:S05]  /*92c0*/  @!P0 BRA `(.L_x_137) ;  /* 0xfffffffc00f08947 */ /* 0x004fea000383ffff */
[----:B------:R-:W-:Y:S05]  /*92d0*/  BRA `(.L_x_138) ;  /* 0xffffff9000907947 */ /* 0x000fea000383ffff */
.L_x_40:
[----:B----4-:R-:W-:-:S07]  /*92e0*/  MOV R0, UR5 ;  /* 0x0000000500007c02 */ /* 0x010fce0008000f00 */
.L_x_139:
[----:B-1----:R1:W2:Y:S02]  /*92f0*/  SYNCS.PHASECHK.TRANS64.TRYWAIT P0, [R0+URZ], R3 ;  /* 0x00000003000075a7 */ /* 0x0022a400080011ff */
[----:B--2---:R-:W-:Y:S05]  /*9300*/  @!P0 NANOSLEEP.SYNCS 0x989680 ;  /* 0x009896800000895d */ /* 0x004fea0003900000 */
[----:B------:R-:W2:Y:S02]  /*9310*/  @!P0 SYNCS.PHASECHK.TRANS64 P0, [R0+URZ], R3 ;  /* 0x00000003000085a7 */ /* 0x000ea400080010ff */
[----:B--2---:R-:W-:Y:S05]  /*9320*/  @!P0 BRA `(.L_x_139) ;  /* 0xfffffffc00f08947 */ /* 0x004fea000383ffff */
[----:B------:R-:W-:Y:S05]  /*9330*/  BRA `(.L_x_140) ;  /* 0xffffff90009c7947 */ /* 0x000fea000383ffff */
.L_x_43:
[----:B-1----:R1:W2:Y:S02]  /*9340*/  SYNCS.PHASECHK.TRANS64.TRYWAIT P0, [R0+URZ+0x110], R4 ;  /* 0x00011004000075a7 */ /* 0x0022a400080011ff */
[----:B--2---:R-:W-:Y:S05]  /*9350*/  @!P0 NANOSLEEP.SYNCS 0x989680 ;  /* 0x009896800000895d */ /* 0x004fea0003900000 */
[----:B------:R-:W2:Y:S02]  /*9360*/  @!P0 SYNCS.PHASECHK.TRANS64 P0, [R0+URZ+0x110], R4 ;  /* 0x00011004000085a7 */ /* 0x000ea400080010ff */
[----:B--2---:R-:W-:Y:S05]  /*9370*/  @!P0 BRA `(.L_x_43) ;  /* 0xfffffffc00f08947 */ /* 0x004fea000383ffff */
[----:B------:R-:W-:Y:S05]  /*9380*/  BRA `(.L_x_141) ;  /* 0xffffff9000f87947 */ /* 0x000fea000383ffff */
.L_x_44:
[----:B------:R-:W-:-:S07]  /*9390*/  MOV R0, UR5 ;  /* 0x0000000500007c02 */ /* 0x000fce0008000f00 */
.L_x_142:
[----:B-1----:R1:W2:Y:S02]  /*93a0*/  SYNCS.PHASECHK.TRANS64.TRYWAIT P0, [R0+URZ+0xc0], R5 ;  /* 0x0000c005000075a7 */ /* 0x0022a400080011ff */
[----:B--2---:R-:W-:Y:S05]  /*93b0*/  @!P0 NANOSLEEP.SYNCS 0x989680 ;  /* 0x009896800000895d */ /* 0x004fea0003900000 */
[----:B------:R-:W2:Y:S02]  /*93c0*/  @!P0 SYNCS.PHASECHK.TRANS64 P0, [R0+URZ+0xc0], R5 ;  /* 0x0000c005000085a7 */ /* 0x000ea400080010ff */
[----:B--2---:R-:W-:Y:S05]  /*93d0*/  @!P0 BRA `(.L_x_142) ;  /* 0xfffffffc00f08947 */ /* 0x004fea000383ffff */
[----:B------:R-:W-:Y:S05]  /*93e0*/  BRA `(.L_x_143) ;  /* 0xffffff9400087947 */ /* 0x000fea000383ffff */
.L_x_45:
[----:B-1----:R1:W2:Y:S02]  /*93f0*/  SYNCS.PHASECHK.TRANS64.TRYWAIT P1, [R0+URZ+0xb0], R4 ;  /* 0x0000b004000075a7 */ /* 0x0022a400080211ff */
[----:B--2---:R-:W-:Y:S05]  /*9400*/  @!P1 NANOSLEEP.SYNCS 0x989680 ;  /* 0x009896800000995d */ /* 0x004fea0003900000 */
[----:B------:R-:W2:Y:S02]  /*9410*/  @!P1 SYNCS.PHASECHK.TRANS64 P1, [R0+URZ+0xb0], R4 ;  /* 0x0000b004000095a7 */ /* 0x000ea400080210ff */
[----:B--2---:R-:W-:Y:S05]  /*9420*/  @!P1 BRA `(.L_x_45) ;  /* 0xfffffffc00f09947 */ /* 0x004fea000383ffff */
[----:B------:R-:W-:Y:S05]  /*9430*/  BRA `(.L_x_144) ;  /* 0xffffff9400387947 */ /* 0x000fea000383ffff */
.L_x_48:
[----:B------:R-:W-:-:S07]  /*9440*/  MOV R0, UR5 ;  /* 0x0000000500007c02 */ /* 0x000fce0008000f00 */
.L_x_145:
[----:B-1----:R1:W2:Y:S02]  /*9450*/  SYNCS.PHASECHK.TRANS64.TRYWAIT P0, [R0+URZ+0xc0], R2 ;  /* 0x0000c002000075a7 */ /* 0x0022a400080011ff */
[----:B--2---:R-:W-:Y:S05]  /*9460*/  @!P0 NANOSLEEP.SYNCS 0x989680 ;  /* 0x009896800000895d */ /* 0x004fea0003900000 */
[----:B------:R-:W2:Y:S02]  /*9470*/  @!P0 SYNCS.PHASECHK.TRANS64 P0, [R0+URZ+0xc0], R2 ;  /* 0x0000c002000085a7 */ /* 0x000ea400080010ff */
[----:B--2---:R-:W-:Y:S05]  /*9480*/  @!P0 BRA `(.L_x_145) ;  /* 0xfffffffc00f08947 */ /* 0x004fea000383ffff */
[----:B------:R-:W-:Y:S05]  /*9490*/  BRA `(.L_x_47) ;  /* 0xffffff94008c7947 */ /* 0x000fea000383ffff */
.L_x_55:
[----:B-1----:R1:W2:Y:S02]  /*94a0*/  SYNCS.PHASECHK.TRANS64.TRYWAIT P1, [R0+URZ+0xb0], R2 ;  /* 0x0000b002000075a7 */ /* 0x0022a400080211ff */
[----:B--2---:R-:W-:Y:S05]  /*94b0*/  @!P1 NANOSLEEP.SYNCS 0x989680 ;  /* 0x009896800000995d */ /* 0x004fea0003900000 */
[----:B------:R-:W2:Y:S02]  /*94c0*/  @!P1 SYNCS.PHASECHK.TRANS64 P1, [R0+URZ+0xb0], R2 ;  /* 0x0000b002000095a7 */ /* 0x000ea400080210ff */
[----:B--2---:R-:W-:Y:S05]  /*94d0*/  @!P1 BRA `(.L_x_55) ;  /* 0xfffffffc00f09947 */ /* 0x004fea000383ffff */
[----:B------:R-:W-:Y:S05]  /*94e0*/  BRA `(.L_x_146) ;  /* 0xffffff9800e47947 */ /* 0x000fea000383ffff */
.L_x_56:
[----:B------:R-:W-:-:S07]  /*94f0*/  MOV R2, UR9 ;  /* 0x0000000900027c02 */ /* 0x000fce0008000f00 */
.L_x_147:
[----:B-1----:R1:W2:Y:S02]  /*9500*/  SYNCS.PHASECHK.TRANS64.TRYWAIT P0, [R2+URZ+0xf0], R0 ;  /* 0x0000f000020075a7 */ /* 0x0022a400080011ff */
[----:B--2---:R-:W-:Y:S05]  /*9510*/  @!P0 NANOSLEEP.SYNCS 0x989680 ;  /* 0x009896800000895d */ /* 0x004fea0003900000 */
[----:B------:R-:W2:Y:S02]  /*9520*/  @!P0 SYNCS.PHASECHK.TRANS64 P0, [R2+URZ+0xf0], R0 ;  /* 0x0000f000020085a7 */ /* 0x000ea400080010ff */
[----:B--2---:R-:W-:Y:S05]  /*9530*/  @!P0 BRA `(.L_x_147) ;  /* 0xfffffffc00f08947 */ /* 0x004fea000383ffff */
[----:B------:R-:W-:Y:S05]  /*9540*/  BRA `(.L_x_148) ;  /* 0xffffff9c00187947 */ /* 0x000fea000383ffff */
.L_x_59:
[----:B------:R-:W-:Y:S07]  /*9550*/  MOV R0, UR7 ;  /* 0x0000000700007c02 */ /* 0x000fee0008000f00 */
.L_x_149:
[----:B-1----:R1:W2:Y:S02]  /*9560*/  SYNCS.PHASECHK.TRANS64.TRYWAIT P0, [R0+URZ], R2 ;  /* 0x00000002000075a7 */ /* 0x0022a400080011ff */
[----:B--2---:R-:W-:Y:S05]  /*9570*/  @!P0 NANOSLEEP.SYNCS 0x989680 ;  /* 0x009896800000895d */ /* 0x004fea0003900000 */
[----:B------:R-:W2:Y:S02]  /*9580*/  @!P0 SYNCS.PHASECHK.TRANS64 P0, [R0+URZ], R2 ;  /* 0x00000002000085a7 */ /* 0x000ea400080010ff */
[----:B--2---:R-:W-:Y:S05]  /*9590*/  @!P0 BRA `(.L_x_149) ;  /* 0xfffffffc00f08947 */ /* 0x004fea000383ffff */
[----:B------:R-:W-:Y:S05]  /*95a0*/  BRA `(.L_x_58) ;  /* 0xffffff9c00507947 */ /* 0x000fea000383ffff */
.L_x_62:
[----:B------:R-:W-:-:S07]  /*95b0*/  MOV R0, UR5 ;  /* 0x0000000500007c02 */ /* 0x000fce0008000f00 */
.L_x_150:
[----:B--2---:R2:W3:Y:S02]  /*95c0*/  SYNCS.PHASECHK.TRANS64.TRYWAIT P0, [R0+URZ], R2 ;  /* 0x00000002000075a7 */ /* 0x0044e400080011ff */
[----:B---3--:R-:W-:Y:S05]  /*95d0*/  @!P0 NANOSLEEP.SYNCS 0x989680 ;  /* 0x009896800000895d */ /* 0x008fea0003900000 */
[----:B------:R-:W3:Y:S02]  /*95e0*/  @!P0 SYNCS.PHASECHK.TRANS64 P0, [R0+URZ], R2 ;  /* 0x00000002000085a7 */ /* 0x000ee400080010ff */
[----:B---3--:R-:W-:Y:S05]  /*95f0*/  @!P0 BRA `(.L_x_150) ;  /* 0xfffffffc00f08947 */ /* 0x008fea000383ffff */
[----:B------:R-:W-:Y:S05]  /*9600*/  BRA `(.L_x_151) ;  /* 0xffffff9c00f07947 */ /* 0x000fea000383ffff */
.L_x_63:
[----:B------:R-:W-:-:S07]  /*9610*/  MOV R0, UR5 ;  /* 0x0000000500007c02 */ /* 0x000fce0008000f00 */
.L_x_152:
[----:B--2---:R2:W3:Y:S02]  /*9620*/  SYNCS.PHASECHK.TRANS64.TRYWAIT P0, [R0+URZ], R3 ;  /* 0x00000003000075a7 */ /* 0x0044e400080011ff */
[----:B---3--:R-:W-:Y:S05]  /*9630*/  @!P0 NANOSLEEP.SYNCS 0x989680 ;  /* 0x009896800000895d */ /* 0x008fea0003900000 */
[----:B------:R-:W3:Y:S02]  /*9640*/  @!P0 SYNCS.PHASECHK.TRANS64 P0, [R0+URZ], R3 ;  /* 0x00000003000085a7 */ /* 0x000ee400080010ff */
[----:B---3--:R-:W-:Y:S05]  /*9650*/  @!P0 BRA `(.L_x_152) ;  /* 0xfffffffc00f08947 */ /* 0x008fea000383ffff */
[----:B------:R-:W-:Y:S05]  /*9660*/  BRA `(.L_x_153) ;  /* 0xffffff9c00fc7947 */ /* 0x000fea000383ffff */
.L_x_64:
[----:B------:R-:W-:-:S07]  /*9670*/  MOV R0, UR5 ;  /* 0x0000000500007c02 */ /* 0x000fce0008000f00 */
.L_x_154:
[----:B--2---:R2:W3:Y:S02]  /*9680*/  SYNCS.PHASECHK.TRANS64.TRYWAIT P0, [R0+URZ], R3 ;  /* 0x00000003000075a7 */ /* 0x0044e400080011ff */
[----:B---3--:R-:W-:Y:S05]  /*9690*/  @!P0 NANOSLEEP.SYNCS 0x989680 ;  /* 0x009896800000895d */ /* 0x008fea0003900000 */
[----:B------:R-:W3:Y:S02]  /*96a0*/  @!P0 SYNCS.PHASECHK.TRANS64 P0, [R0+URZ], R3 ;  /* 0x00000003000085a7 */ /* 0x000ee400080010ff */
[----:B---3--:R-:W-:Y:S05]  /*96b0*/  @!P0 BRA `(.L_x_154) ;  /* 0xfffffffc00f08947 */ /* 0x008fea000383ffff */
[----:B------:R-:W-:Y:S05]  /*96c0*/  BRA `(.L_x_155) ;  /* 0xffffffa000087947 */ /* 0x000fea000383ffff */
.L_x_65:
[----:B--2---:R-:W-:-:S07]  /*96d0*/  MOV R0, UR7 ;  /* 0x0000000700007c02 */ /* 0x004fce0008000f00 */
.L_x_156:
[----:B--2---:R2:W3:Y:S02]  /*96e0*/  SYNCS.PHASECHK.TRANS64.TRYWAIT P0, [R0+URZ], R2 ;  /* 0x00000002000075a7 */ /* 0x0044e400080011ff */
[----:B---3--:R-:W-:Y:S05]  /*96f0*/  @!P0 NANOSLEEP.SYNCS 0x989680 ;  /* 0x009896800000895d */ /* 0x008fea0003900000 */
[----:B------:R-:W3:Y:S02]  /*9700*/  @!P0 SYNCS.PHASECHK.TRANS64 P0, [R0+URZ], R2 ;  /* 0x00000002000085a7 */ /* 0x000ee400080010ff */
[----:B---3--:R-:W-:Y:S05]  /*9710*/  @!P0 BRA `(.L_x_156) ;  /* 0xfffffffc00f08947 */ /* 0x008fea000383ffff */
[----:B------:R-:W-:Y:S05]  /*9720*/  BRA `(.L_x_157) ;  /* 0xffffffa000147947 */ /* 0x000fea000383ffff */
.L_x_70:
[----:B--2---:R2:W3:Y:S02]  /*9730*/  SYNCS.PHASECHK.TRANS64.TRYWAIT P0, [R0+URZ+0xb0], R2 ;  /* 0x0000b002000075a7 */ /* 0x0044e400080011ff */
[----:B---3--:R-:W-:Y:S05]  /*9740*/  @!P0 NANOSLEEP.SYNCS 0x989680 ;  /* 0x009896800000895d */ /* 0x008fea0003900000 */
[----:B------:R-:W3:Y:S02]  /*9750*/  @!P0 SYNCS.PHASECHK.TRANS64 P0, [R0+URZ+0xb0], R2 ;  /* 0x0000b002000085a7 */ /* 0x000ee400080010ff */
[----:B---3--:R-:W-:Y:S05]  /*9760*/  @!P0 BRA `(.L_x_70) ;  /* 0xfffffffc00f08947 */ /* 0x008fea000383ffff */
[----:B------:R-:W-:Y:S05]  /*9770*/  BRA `(.L_x_158) ;  /* 0xffffffa400207947 */ /* 0x000fea000383ffff */
.L_x_73:
[----:B------:R-:W-:Y:S07]  /*9780*/  MOV R0, UR7 ;  /* 0x0000000700007c02 */ /* 0x000fee0008000f00 */
.L_x_159:
[----:B--2---:R2:W3:Y:S02]  /*9790*/  SYNCS.PHASECHK.TRANS64.TRYWAIT P0, [R0+URZ+0xa8], R2 ;  /* 0x0000a802000075a7 */ /* 0x0044e400080011ff */
[----:B---3--:R-:W-:Y:S05]  /*97a0*/  @!P0 NANOSLEEP.SYNCS 0x989680 ;  /* 0x009896800000895d */ /* 0x008fea0003900000 */
[----:B------:R-:W3:Y:S02]  /*97b0*/  @!P0 SYNCS.PHASECHK.TRANS64 P0, [R0+URZ+0xa8], R2 ;  /* 0x0000a802000085a7 */ /* 0x000ee400080010ff */
[----:B---3--:R-:W-:Y:S05]  /*97c0*/  @!P0 BRA `(.L_x_159) ;  /* 0xfffffffc00f08947 */ /* 0x008fea000383ffff */
[----:B------:R-:W-:Y:S05]  /*97d0*/  BRA `(.L_x_72) ;  /* 0xffffffa800007947 */ /* 0x000fea000383ffff */
.L_x_76:
[----:B------:R-:W-:Y:S07]  /*97e0*/  MOV R0, UR7 ;  /* 0x0000000700007c02 */ /* 0x000fee0008000f00 */
.L_x_160:
[----:B-1----:R1:W2:Y:S02]  /*97f0*/  SYNCS.PHASECHK.TRANS64.TRYWAIT P0, [R0+URZ+0x80], R14 ;  /* 0x0000800e000075a7 */ /* 0x0022a400080011ff */
[----:B--2---:R-:W-:Y:S05]  /*9800*/  @!P0 NANOSLEEP.SYNCS 0x989680 ;  /* 0x009896800000895d */ /* 0x004fea0003900000 */
[----:B------:R-:W2:Y:S02]  /*9810*/  @!P0 SYNCS.PHASECHK.TRANS64 P0, [R0+URZ+0x80], R14 ;  /* 0x0000800e000085a7 */ /* 0x000ea400080010ff */
[----:B--2---:R-:W-:Y:S05]  /*9820*/  @!P0 BRA `(.L_x_160) ;  /* 0xfffffffc00f08947 */ /* 0x004fea000383ffff */
[----:B------:R-:W-:Y:S05]  /*9830*/  BRA `(.L_x_161) ;  /* 0xffffffa800787947 */ /* 0x000fea000383ffff */
.L_x_77:
[----:B------:R-:W-:Y:S07]  /*9840*/  MOV R0, UR7 ;  /* 0x0000000700007c02 */ /* 0x000fee0008000f00 */
.L_x_162:
[----:B-1----:R1:W2:Y:S02]  /*9850*/  SYNCS.PHASECHK.TRANS64.TRYWAIT P0, [R0+URZ+0x88], R14 ;  /* 0x0000880e000075a7 */ /* 0x0022a400080011ff */
[----:B--2---:R-:W-:Y:S05]  /*9860*/  @!P0 NANOSLEEP.SYNCS 0x989680 ;  /* 0x009896800000895d */ /* 0x004fea0003900000 */
[----:B------:R-:W2:Y:S02]  /*9870*/  @!P0 SYNCS.PHASECHK.TRANS64 P0, [R0+URZ+0x88], R14 ;  /* 0x0000880e000085a7 */ /* 0x000ea400080010ff */
[----:B--2---:R-:W-:Y:S05]  /*9880*/  @!P0 BRA `(.L_x_162) ;  /* 0xfffffffc00f08947 */ /* 0x004fea000383ffff */
[----:B------:R-:W-:Y:S05]  /*9890*/  BRA `(.L_x_163) ;  /* 0xffffffa800b07947 */ /* 0x000fea000383ffff */
.L_x_78:
[----:B------:R-:W-:Y:S07]  /*98a0*/  MOV R0, UR7 ;  /* 0x0000000700007c02 */ /* 0x000fee0008000f00 */
.L_x_164:
[----:B-1----:R1:W2:Y:S02]  /*98b0*/  SYNCS.PHASECHK.TRANS64.TRYWAIT P0, [R0+URZ+0x90], R14 ;  /* 0x0000900e000075a7 */ /* 0x0022a400080011ff */
[----:B--2---:R-:W-:Y:S05]  /*98c0*/  @!P0 NANOSLEEP.SYNCS 0x989680 ;  /* 0x009896800000895d */ /* 0x004fea0003900000 */
[----:B------:R-:W2:Y:S02]  /*98d0*/  @!P0 SYNCS.PHASECHK.TRANS64 P0, [R0+URZ+0x90], R14 ;  /* 0x0000900e000085a7 */ /* 0x000ea400080010ff */
[----:B--2---:R-:W-:Y:S05]  /*98e0*/  @!P0 BRA `(.L_x_164) ;  /* 0xfffffffc00f08947 */ /* 0x004fea000383ffff */
[----:B------:R-:W-:Y:S05]  /*98f0*/  BRA `(.L_x_165) ;  /* 0xffffffa800f47947 */ /* 0x000fea000383ffff */
.L_x_79:
[----:B------:R-:W-:Y:S07]  /*9900*/  MOV R0, UR7 ;  /* 0x0000000700007c02 */ /* 0x000fee0008000f00 */
.L_x_166:
[----:B-1----:R1:W2:Y:S02]  /*9910*/  SYNCS.PHASECHK.TRANS64.TRYWAIT P0, [R0+URZ+0x98], R14 ;  /* 0x0000980e000075a7 */ /* 0x0022a400080011ff */
[----:B--2---:R-:W-:Y:S05]  /*9920*/  @!P0 NANOSLEEP.SYNCS 0x989680 ;  /* 0x009896800000895d */ /* 0x004fea0003900000 */
[----:B------:R-:W2:Y:S02]  /*9930*/  @!P0 SYNCS.PHASECHK.TRANS64 P0, [R0+URZ+0x98], R14 ;  /* 0x0000980e000085a7 */ /* 0x000ea400080010ff */
[----:B--2---:R-:W-:Y:S05]  /*9940*/  @!P0 BRA `(.L_x_166) ;  /* 0xfffffffc00f08947 */ /* 0x004fea000383ffff */
[----:B------:R-:W-:Y:S05]  /*9950*/  BRA `(.L_x_167) ;  /* 0xffffffac00787947 */ /* 0x000fea000383ffff */
.L_x_81:
[----:B------:R-:W-:-:S07]  /*9960*/  MOV R0, UR7 ;  /* 0x0000000700007c02 */ /* 0x000fce0008000f00 */
.L_x_168:
[----:B-1----:R1:W3:Y:S02]  /*9970*/  SYNCS.PHASECHK.TRANS64.TRYWAIT P0, [R0+URZ+0x80], R2 ;  /* 0x00008002000075a7 */ /* 0x0022e400080011ff */
[----:B---3--:R-:W-:Y:S05]  /*9980*/  @!P0 NANOSLEEP.SYNCS 0x989680 ;  /* 0x009896800000895d */ /* 0x008fea0003900000 */
[----:B------:R-:W3:Y:S02]  /*9990*/  @!P0 SYNCS.PHASECHK.TRANS64 P0, [R0+URZ+0x80], R2 ;  /* 0x00008002000085a7 */ /* 0x000ee400080010ff */
[----:B---3--:R-:W-:Y:S05]  /*99a0*/  @!P0 BRA `(.L_x_168) ;  /* 0xfffffffc00f08947 */ /* 0x008fea000383ffff */
[----:B------:R-:W-:Y:S05]  /*99b0*/  BRA `(.L_x_169) ;  /* 0xffffffac00e87947 */ /* 0x000fea000383ffff */
.L_x_82:
[----:B-1----:R-:W-:-:S07]  /*99c0*/  MOV R0, UR7 ;  /* 0x0000000700007c02 */ /* 0x002fce0008000f00 */
.L_x_170:
[----:B-1----:R1:W3:Y:S02]  /*99d0*/  SYNCS.PHASECHK.TRANS64.TRYWAIT P0, [R0+URZ+0x88], R2 ;  /* 0x00008802000075a7 */ /* 0x0022e400080011ff */
[----:B---3--:R-:W-:Y:S05]  /*99e0*/  @!P0 NANOSLEEP.SYNCS 0x989680 ;  /* 0x009896800000895d */ /* 0x008fea0003900000 */
[----:B------:R-:W3:Y:S02]  /*99f0*/  @!P0 SYNCS.PHASECHK.TRANS64 P0, [R0+URZ+0x88], R2 ;  /* 0x00008802000085a7 */ /* 0x000ee400080010ff */
[----:B---3--:R-:W-:Y:S05]  /*9a00*/  @!P0 BRA `(.L_x_170) ;  /* 0xfffffffc00f08947 */ /* 0x008fea000383ffff */
[----:B------:R-:W-:Y:S05]  /*9a10*/  BRA `(.L_x_171) ;  /* 0xffffffac00d87947 */ /* 0x000fea000383ffff */
.L_x_83:
[----:B-1----:R-:W-:-:S07]  /*9a20*/  MOV R0, UR7 ;  /* 0x0000000700007c02 */ /* 0x002fce0008000f00 */
.L_x_172:
[----:B-1----:R1:W3:Y:S02]  /*9a30*/  SYNCS.PHASECHK.TRANS64.TRYWAIT P0, [R0+URZ+0x90], R2 ;  /* 0x00009002000075a7 */ /* 0x0022e400080011ff */
[----:B---3--:R-:W-:Y:S05]  /*9a40*/  @!P0 NANOSLEEP.SYNCS 0x989680 ;  /* 0x009896800000895d */ /* 0x008fea0003900000 */
[----:B------:R-:W3:Y:S02]  /*9a50*/  @!P0 SYNCS.PHASECHK.TRANS64 P0, [R0+URZ+0x90], R2 ;  /* 0x00009002000085a7 */ /* 0x000ee400080010ff */
[----:B---3--:R-:W-:Y:S05]  /*9a60*/  @!P0 BRA `(.L_x_172) ;  /* 0xfffffffc00f08947 */ /* 0x008fea000383ffff */
[----:B------:R-:W-:Y:S05]  /*9a70*/  BRA `(.L_x_173) ;  /* 0xffffffac00c87947 */ /* 0x000fea000383ffff */
.L_x_85:
[----:B--2---:R2:W4:Y:S02]  /*9a80*/  SYNCS.PHASECHK.TRANS64.TRYWAIT P0, [R0+URZ+0xb0], R2 ;  /* 0x0000b002000075a7 */ /* 0x00452400080011ff */
[----:B----4-:R-:W-:Y:S05]  /*9a90*/  @!P0 NANOSLEEP.SYNCS 0x989680 ;  /* 0x009896800000895d */ /* 0x010fea0003900000 */
[----:B------:R-:W4:Y:S02]  /*9aa0*/  @!P0 SYNCS.PHASECHK.TRANS64 P0, [R0+URZ+0xb0], R2 ;  /* 0x0000b002000085a7 */ /* 0x000f2400080010ff */
[----:B----4-:R-:W-:Y:S05]  /*9ab0*/  @!P0 BRA `(.L_x_85) ;  /* 0xfffffffc00f08947 */ /* 0x010fea000383ffff */
[----:B------:R-:W-:Y:S05]  /*9ac0*/  BRA `(.L_x_174) ;  /* 0xffffffb000947947 */ /* 0x000fea000383ffff */
.L_x_96:
[----:B-1----:R1:W3:Y:S02]  /*9ad0*/  SYNCS.PHASECHK.TRANS64.TRYWAIT P1, [R2+URZ+0x60], R0 ;  /* 0x00006000020075a7 */ /* 0x0022e400080211ff */
[----:B---3--:R-:W-:Y:S05]  /*9ae0*/  @!P1 NANOSLEEP.SYNCS 0x989680 ;  /* 0x009896800000995d */ /* 0x008fea0003900000 */
[----:B------:R-:W3:Y:S02]  /*9af0*/  @!P1 SYNCS.PHASECHK.TRANS64 P1, [R2+URZ+0x60], R0 ;  /* 0x00006000020095a7 */ /* 0x000ee400080210ff */
[----:B---3--:R-:W-:Y:S05]  /*9b00*/  @!P1 BRA `(.L_x_96) ;  /* 0xfffffffc00f09947 */ /* 0x008fea000383ffff */
[----:B------:R-:W-:Y:S05]  /*9b10*/  BRA `(.L_x_95) ;  /* 0xffffffbc00ac7947 */ /* 0x000fea000383ffff */
.L_x_98:
[----:B-1----:R1:W2:Y:S02]  /*9b20*/  SYNCS.PHASECHK.TRANS64.TRYWAIT P0, [R113+URZ+0xd0], R3 ;  /* 0x0000d003710075a7 */ /* 0x0022a400080011ff */
[----:B--2---:R-:W-:Y:S05]  /*9b30*/  @!P0 NANOSLEEP.SYNCS 0x989680 ;  /* 0x009896800000895d */ /* 0x004fea0003900000 */
[----:B------:R-:W2:Y:S02]  /*9b40*/  @!P0 SYNCS.PHASECHK.TRANS64 P0, [R113+URZ+0xd0], R3 ;  /* 0x0000d003710085a7 */ /* 0x000ea400080010ff */
[----:B--2---:R-:W-:Y:S05]  /*9b50*/  @!P0 BRA `(.L_x_98) ;  /* 0xfffffffc00f08947 */ /* 0x004fea000383ffff */
[----:B------:R-:W-:Y:S05]  /*9b60*/  BRA `(.L_x_97) ;  /* 0xffffffc000007947 */ /* 0x000fea000383ffff */
.L_x_106:
[----:B--2---:R2:W3:Y:S02]  /*9b70*/  SYNCS.PHASECHK.TRANS64.TRYWAIT P0, [R0+URZ+0x60], R3 ;  /* 0x00006003000075a7 */ /* 0x0044e400080011ff */
[----:B---3--:R-:W-:Y:S05]  /*9b80*/  @!P0 NANOSLEEP.SYNCS 0x989680 ;  /* 0x009896800000895d */ /* 0x008fea0003900000 */
[----:B------:R-:W3:Y:S02]  /*9b90*/  @!P0 SYNCS.PHASECHK.TRANS64 P0, [R0+URZ+0x60], R3 ;  /* 0x00006003000085a7 */ /* 0x000ee400080010ff */
[----:B---3--:R-:W-:Y:S05]  /*9ba0*/  @!P0 BRA `(.L_x_106) ;  /* 0xfffffffc00f08947 */ /* 0x008fea000383ffff */
[----:B------:R-:W-:Y:S05]  /*9bb0*/  BRA `(.L_x_105) ;  /* 0xffffffc800f07947 */ /* 0x000fea000383ffff */
.L_x_114:
[----:B--2---:R2:W3:Y:S02]  /*9bc0*/  SYNCS.PHASECHK.TRANS64.TRYWAIT P0, [R0+URZ+0x60], R4 ;  /* 0x00006004000075a7 */ /* 0x0044e400080011ff */
[----:B---3--:R-:W-:Y:S05]  /*9bd0*/  @!P0 NANOSLEEP.SYNCS 0x989680 ;  /* 0x009896800000895d */ /* 0x008fea0003900000 */
[----:B------:R-:W3:Y:S02]  /*9be0*/  @!P0 SYNCS.PHASECHK.TRANS64 P0, [R0+URZ+0x60], R4 ;  /* 0x00006004000085a7 */ /* 0x000ee400080010ff */
[----:B---3--:R-:W-:Y:S05]  /*9bf0*/  @!P0 BRA `(.L_x_114) ;  /* 0xfffffffc00f08947 */ /* 0x008fea000383ffff */
[----:B------:R-:W-:Y:S05]  /*9c00*/  BRA `(.L_x_113) ;  /* 0xffffffd800347947 */ /* 0x000fea000383ffff */
.L_x_122:
[----:B--2---:R2:W3:Y:S02]  /*9c10*/  SYNCS.PHASECHK.TRANS64.TRYWAIT P0, [R0+URZ+0x60], R4 ;  /* 0x00006004000075a7 */ /* 0x0044e400080011ff */
[----:B---3--:R-:W-:Y:S05]  /*9c20*/  @!P0 NANOSLEEP.SYNCS 0x989680 ;  /* 0x009896800000895d */ /* 0x008fea0003900000 */
[----:B------:R-:W3:Y:S02]  /*9c30*/  @!P0 SYNCS.PHASECHK.TRANS64 P0, [R0+URZ+0x60], R4 ;  /* 0x00006004000085a7 */ /* 0x000ee400080010ff */
[----:B---3--:R-:W-:Y:S05]  /*9c40*/  @!P0 BRA `(.L_x_122) ;  /* 0xfffffffc00f08947 */ /* 0x008fea000383ffff */
[----:B------:R-:W-:Y:S05]  /*9c50*/  BRA `(.L_x_121) ;  /* 0xffffffe400847947 */ /* 0x000fea000383ffff */
        .weak           $__internal_0_$__cuda_sm10x_tcgen05_guardrail_trap_col_being_dealloced_not_returned_by_alloc
        .type           $__internal_0_$__cuda_sm10x_tcgen05_guardrail_trap_col_being_dealloced_not_returned_by_alloc,@function
        .size           $__internal_0_$__cuda_sm10x_tcgen05_guardrail_trap_col_being_dealloced_not_returned_by_alloc,($__internal_1_$__cuda_sm10x_tcgen05_guardrail_trap_phase_invalid_during_alloc - $__internal_0_$__cuda_sm10x_tcgen05_guardrail_trap_col_being_dealloced_not_returned_by_alloc)
$__internal_0_$__cuda_sm10x_tcgen05_guardrail_trap_col_being_dealloced_not_returned_by_alloc:
[----:B------:R-:W-:Y:S05]  /*9c60*/  BPT.TRAP 0x1 ;  /* 0x000000040000795c */ /* 0x000fea0000300000 */
[----:B------:R-:W-:-:S04]  /*9c70*/  HFMA2 R3, -RZ, RZ, 0, 0 ;  /* 0x00000000ff037431 */ /* 0x000fc800000001ff */
[----:B------:R-:W-:Y:S05]  /*9c80*/  RET.REL.NODEC R2 `(_ZN7cutlass13device_kernelINS_4gemm6kernel13GemmUniversalIN4cute5tupleIJiiiiEEENS1_10collective13CollectiveMmaINS1_35MainloopSm100TmaUmmaWarpSpecializedILi6ELi2ELi4ENS5_IJNS4_1CILi1EEESB_SB_EEEEENS5_IJNSA_ILi64EEENSA_ILi256EEENSA_ILi32EEEEEENS_12float_e4m3_tENS5_IJlSB_lEEESI_SJ_NS4_8TiledMMAINS4_8MMA_AtomIJNS4_10MMA_TraitsINS4_19SM100_MMA_F8F6F4_SSEJSI_SI_fSE_SF_NS4_17integral_constantINS4_4UMMA5MajorELSQ_0EEESR_NSO_INSP_7ScaleInELSS_0EEEST_EEEEEENS4_6LayoutISC_NS5_IJNSA_ILi0EEESX_SX_EEEEENS5_IJNS4_10UnderscoreES10_S10_EEEEENS4_13SM90_TMA_LOADENS4_14ComposedLayoutINS4_7SwizzleILi1ELi4ELi3EEENS4_18smem_ptr_flag_bitsILi8EEENSW_INS5_IJNSA_ILi8EEESG_EEENS5_IJSG_SB_EEEEEEEvNS4_8identityES13_S1D_vS1E_EENS_8epilogue10collective18CollectiveEpilogueINS1G_23Sm100TmaWarpSpecializedILi4ELi2ELi32ELb0ELb0EEEJSH_NS5_IJNSW_ISE_SB_EES1L_EEESI_SJ_SI_SJ_NS1G_6fusion15FusionCallbacksIS1K_NS1N_17LinearCombinationISI_fSI_fLNS_15FloatRoundStyleE2EEESH_S1M_JEEENS4_5SM1004TMEM4LOAD26SM100_TMEM_LOAD_16dp32b32xES13_NS14_INS15_ILi2ELi4ELi3EEES18_NSW_INS5_IJS19_SE_EEENS5_IJSE_SB_EEEEEEENS4_39AutoVectorizingCopyWithAssumedAlignmentILi128EEENS4_14SM90_TMA_STOREES21_S23_S23_EEEvvEEEEvNT_6ParamsE) ;  /* 0xffffff6002dc7950 */ /* 0x000fea0003c3ffff */
        .weak           $__internal_1_$__cuda_sm10x_tcgen05_guardrail_trap_phase_invalid_during_alloc
        .type           $__internal_1_$__cuda_sm10x_tcgen05_guardrail_trap_phase_invalid_during_alloc,@function
        .size           $__internal_1_$__cuda_sm10x_tcgen05_guardrail_trap_phase_invalid_during_alloc,($__internal_2_$__cuda_sm10x_tcgen05_guardrail_trap_unallocated_columns_being_dealloced - $__internal_1_$__cuda_sm10x_tcgen05_guardrail_trap_phase_invalid_during_alloc)
$__internal_1_$__cuda_sm10x_tcgen05_guardrail_trap_phase_invalid_during_alloc:
[----:B------:R-:W-:Y:S05]  /*9c90*/  BPT.TRAP 0x1 ;  /* 0x000000040000795c */ /* 0x000fea0000300000 */
[----:B------:R-:W-:-:S04]  /*9ca0*/  MOV R3, 0x0 ;  /* 0x0000000000037802 */ /* 0x000fc80000000f00 */
[----:B------:R-:W-:Y:S05]  /*9cb0*/  RET.REL.NODEC R2 `(_ZN7cutlass13device_kernelINS_4gemm6kernel13GemmUniversalIN4cute5tupleIJiiiiEEENS1_10collective13CollectiveMmaINS1_35MainloopSm100TmaUmmaWarpSpecializedILi6ELi2ELi4ENS5_IJNS4_1CILi1EEESB_SB_EEEEENS5_IJNSA_ILi64EEENSA_ILi256EEENSA_ILi32EEEEEENS_12float_e4m3_tENS5_IJlSB_lEEESI_SJ_NS4_8TiledMMAINS4_8MMA_AtomIJNS4_10MMA_TraitsINS4_19SM100_MMA_F8F6F4_SSEJSI_SI_fSE_SF_NS4_17integral_constantINS4_4UMMA5MajorELSQ_0EEESR_NSO_INSP_7ScaleInELSS_0EEEST_EEEEEENS4_6LayoutISC_NS5_IJNSA_ILi0EEESX_SX_EEEEENS5_IJNS4_10UnderscoreES10_S10_EEEEENS4_13SM90_TMA_LOADENS4_14ComposedLayoutINS4_7SwizzleILi1ELi4ELi3EEENS4_18smem_ptr_flag_bitsILi8EEENSW_INS5_IJNSA_ILi8EEESG_EEENS5_IJSG_SB_EEEEEEEvNS4_8identityES13_S1D_vS1E_EENS_8epilogue10collective18CollectiveEpilogueINS1G_23Sm100TmaWarpSpecializedILi4ELi2ELi32ELb0ELb0EEEJSH_NS5_IJNSW_ISE_SB_EES1L_EEESI_SJ_SI_SJ_NS1G_6fusion15FusionCallbacksIS1K_NS1N_17LinearCombinationISI_fSI_fLNS_15FloatRoundStyleE2EEESH_S1M_JEEENS4_5SM1004TMEM4LOAD26SM100_TMEM_LOAD_16dp32b32xES13_NS14_INS15_ILi2ELi4ELi3EEES18_NSW_INS5_IJS19_SE_EEENS5_IJSE_SB_EEEEEEENS4_39AutoVectorizingCopyWithAssumedAlignmentILi128EEENS4_14SM90_TMA_STOREES21_S23_S23_EEEvvEEEEvNT_6ParamsE) ;  /* 0xffffff6002d07950 */ /* 0x000fea0003c3ffff */
        .weak           $__internal_2_$__cuda_sm10x_tcgen05_guardrail_trap_unallocated_columns_being_dealloced
        .type           $__internal_2_$__cuda_sm10x_tcgen05_guardrail_trap_unallocated_columns_being_dealloced,@function
        .size           $__internal_2_$__cuda_sm10x_tcgen05_guardrail_trap_unallocated_columns_being_dealloced,(.L_x_176 - $__internal_2_$__cuda_sm10x_tcgen05_guardrail_trap_unallocated_columns_being_dealloced)
$__internal_2_$__cuda_sm10x_tcgen05_guardrail_trap_unallocated_columns_being_dealloced:
[----:B------:R-:W-:Y:S05]  /*9cc0*/  BPT.TRAP 0x1 ;  /* 0x000000040000795c */ /* 0x000fea0000300000 */
[----:B------:R-:W-:-:S04]  /*9cd0*/  HFMA2 R3, -RZ, RZ, 0, 0 ;  /* 0x00000000ff037431 */ /* 0x000fc800000001ff */
[----:B------:R-:W-:Y:S05]  /*9ce0*/  RET.REL.NODEC R2 `(_ZN7cutlass13device_kernelINS_4gemm6kernel13GemmUniversalIN4cute5tupleIJiiiiEEENS1_10collective13CollectiveMmaINS1_35MainloopSm100TmaUmmaWarpSpecializedILi6ELi2ELi4ENS5_IJNS4_1CILi1EEESB_SB_EEEEENS5_IJNSA_ILi64EEENSA_ILi256EEENSA_ILi32EEEEEENS_12float_e4m3_tENS5_IJlSB_lEEESI_SJ_NS4_8TiledMMAINS4_8MMA_AtomIJNS4_10MMA_TraitsINS4_19SM100_MMA_F8F6F4_SSEJSI_SI_fSE_SF_NS4_17integral_constantINS4_4UMMA5MajorELSQ_0EEESR_NSO_INSP_7ScaleInELSS_0EEEST_EEEEEENS4_6LayoutISC_NS5_IJNSA_ILi0EEESX_SX_EEEEENS5_IJNS4_10UnderscoreES10_S10_EEEEENS4_13SM90_TMA_LOADENS4_14ComposedLayoutINS4_7SwizzleILi1ELi4ELi3EEENS4_18smem_ptr_flag_bitsILi8EEENSW_INS5_IJNSA_ILi8EEESG_EEENS5_IJSG_SB_EEEEEEEvNS4_8identityES13_S1D_vS1E_EENS_8epilogue10collective18CollectiveEpilogueINS1G_23Sm100TmaWarpSpecializedILi4ELi2ELi32ELb0ELb0EEEJSH_NS5_IJNSW_ISE_SB_EES1L_EEESI_SJ_SI_SJ_NS1G_6fusion15FusionCallbacksIS1K_NS1N_17LinearCombinationISI_fSI_fLNS_15FloatRoundStyleE2EEESH_S1M_JEEENS4_5SM1004TMEM4LOAD26SM100_TMEM_LOAD_16dp32b32xES13_NS14_INS15_ILi2ELi4ELi3EEES18_NSW_INS5_IJS19_SE_EEENS5_IJSE_SB_EEEEEEENS4_39AutoVectorizingCopyWithAssumedAlignmentILi128EEENS4_14SM90_TMA_STOREES21_S23_S23_EEEvvEEEEvNT_6ParamsE) ;  /* 0xffffff6002c47950 */ /* 0x000fea0003c3ffff */
.L_x_175:
[----:B------:R-:W-:-:S00]  /*9cf0*/  BRA `(.L_x_175) ;  /* 0xfffffffc00fc7947 */ /* 0x000fc0000383ffff */
[----:B------:R-:W-:-:S00]  /*9d00*/  NOP ;  /* 0x0000000000007918 */ /* 0x000fc00000000000 */
[----:B------:R-:W-:-:S00]  /*9d10*/  NOP ;  /* 0x0000000000007918 */ /* 0x000fc00000000000 */
[----:B------:R-:W-:-:S00]  /*9d20*/  NOP ;  /* 0x0000000000007918 */ /* 0x000fc00000000000 */
[----:B------:R-:W-:-:S00]  /*9d30*/  NOP ;  /* 0x0000000000007918 */ /* 0x000fc00000000000 */
[----:B------:R-:W-:-:S00]  /*9d40*/  NOP ;  /* 0x0000000000007918 */ /* 0x000fc00000000000 */
[----:B------:R-:W-:-:S00]  /*9d50*/  NOP ;  /* 0x0000000000007918 */ /* 0x000fc00000000000 */
[----:B------:R-:W-:-:S00]  /*9d60*/  NOP ;  /* 0x0000000000007918 */ /* 0x000fc00000000000 */
[----:B------:R-:W-:-:S00]  /*9d70*/  NOP ;  /* 0x0000000000007918 */ /* 0x000fc00000000000 */
.L_x_176:


//--------------------- .nv.global.init           --------------------------
	.section	.nv.global.init,"aw",@progbits
.nv.global.init:
	.type		$str$27,@object
	.size		$str$27,($str$28 - $str$27)
$str$27:
        /*0000*/ 	.byte	0x28, 0x61, 0x64, 0x64, 0x72, 0x65, 0x73, 0x73, 0x20, 0x26, 0x20, 0x6d, 0x61, 0x73, 0x6b, 0x29
        /*0010*/ 	.byte	0x20, 0x3d, 0x3d, 0x20, 0x30, 0x00
	.type		$str$28,@object
	.size		$str$28,($str$26 - $str$28)
$str$28:
        /*0016*/ 	.byte	0x2f, 0x74, 0x6d, 0x70, 0x2f, 0x63, 0x75, 0x74, 0x6c, 0x61, 0x73, 0x73, 0x5f, 0x73, 0x77, 0x65
        /*0026*/ 	.byte	0x65, 0x70, 0x5f, 0x73, 0x72, 0x63, 0x2f, 0x69, 0x6e, 0x63, 0x6c, 0x75, 0x64, 0x65, 0x2f, 0x63
        /*0036*/ 	.byte	0x75, 0x74, 0x65, 0x2f, 0x70, 0x6f, 0x69, 0x6e, 0x74, 0x65, 0x72, 0x5f, 0x66, 0x6c, 0x61, 0x67
        /*0046*/ 	.byte	0x67, 0x65, 0x64, 0x2e, 0x68, 0x70, 0x70, 0x00
	.type		$str$26,@object
	.size		$str$26,($str$25 - $str$26)
$str$26:
        /*004e*/ 	.byte	0x2f, 0x74, 0x6d, 0x70, 0x2f, 0x63, 0x75, 0x74, 0x6c, 0x61, 0x73, 0x73, 0x5f, 0x73, 0x77, 0x65
        /*005e*/ 	.byte	0x65, 0x70, 0x5f, 0x73, 0x72, 0x63, 0x2f, 0x69, 0x6e, 0x63, 0x6c, 0x75, 0x64, 0x65, 0x2f, 0x63
        /*006e*/ 	.byte	0x75, 0x74, 0x65, 0x2f, 0x61, 0x74, 0x6f, 0x6d, 0x2f, 0x63, 0x6f, 0x70, 0x79, 0x5f, 0x74, 0x72
        /*007e*/ 	.byte	0x61, 0x69, 0x74, 0x73, 0x5f, 0x73, 0x6d, 0x31, 0x30, 0x30, 0x2e, 0x68, 0x70, 0x70, 0x00
	.type		$str$25,@object
	.size		$str$25,(__unnamed_1 - $str$25)
$str$25:
        /*008d*/ 	.byte	0x28, 0x28, 0x75, 0x69, 0x6e, 0x74, 0x33, 0x32, 0x5f, 0x74, 0x28, 0x74, 0x68, 0x72, 0x65, 0x61
        /*009d*/ 	.byte	0x64, 0x49, 0x64, 0x78, 0x2e, 0x78, 0x29, 0x20, 0x2f, 0x20, 0x33, 0x32, 0x29, 0x20, 0x25, 0x20
        /*00ad*/ 	.byte	0x34, 0x29, 0x20, 0x3d, 0x3d, 0x20, 0x28, 0x28, 0x28, 0x74, 0x6d, 0x65, 0x6d, 0x5f, 0x61, 0x64
        /*00bd*/ 	.byte	0x64, 0x72, 0x20, 0x3e, 0x3e, 0x20, 0x31, 0x36, 0x29, 0x20, 0x2f, 0x20, 0x33, 0x32, 0x29, 0x20
        /*00cd*/ 	.byte	0x25, 0x20, 0x34, 0x29, 0x00
	.type		__unnamed_1,@object
	.size		__unnamed_1,(__unnamed_2 - __unnamed_1)
__unnamed_1:
        /*00d2*/ 	.byte	0x61, 0x75, 0x74, 0x6f, 0x20, 0x63, 0x75, 0x74, 0x65, 0x3a, 0x3a, 0x61, 0x73, 0x5f, 0x70, 0x6f
        /* <DEDUP_REMOVED lines=24> */
        /*0262*/ 	.byte	0x3c, 0x34, 0x30, 0x39, 0x36, 0x3e, 0x3e, 0x3e, 0x3e, 0x5d, 0x00
	.type		__unnamed_2,@object
	.size		__unnamed_2,(__unnamed_3 - __unnamed_2)
__unnamed_2:
        /* <DEDUP_REMOVED lines=26> */
	.type		__unnamed_3,@object
	.size		__unnamed_3,(.L_3 - __unnamed_3)
__unnamed_3:
        /* <DEDUP_REMOVED lines=40> */
        /*0688*/ 	.byte	0x74, 0x65, 0x3a, 0x3a, 0x43, 0x3c, 0x30, 0x3e, 0x3e, 0x3e, 0x3e, 0x5d, 0x00
.L_3:


//--------------------- .nv.shared._ZN7cutlass13device_kernelINS_4gemm6kernel13GemmUniversalIN4cute5tupleIJiiiiEEENS1_10collective13CollectiveMmaINS1_35MainloopSm100TmaUmmaWarpSpecializedILi6ELi2ELi4ENS5_IJNS4_1CILi1EEESB_SB_EEEEENS5_IJNSA_ILi64EEENSA_ILi256EEENSA_ILi32EEEEEENS_12float_e4m3_tENS5_IJlSB_lEEESI_SJ_NS4_8TiledMMAINS4_8MMA_AtomIJNS4_10MMA_TraitsINS4_19SM100_MMA_F8F6F4_SSEJSI_SI_fSE_SF_NS4_17integral_constantINS4_4UMMA5MajorELSQ_0EEESR_NSO_INSP_7ScaleInELSS_0EEEST_EEEEEENS4_6LayoutISC_NS5_IJNSA_ILi0EEESX_SX_EEEEENS5_IJNS4_10UnderscoreES10_S10_EEEEENS4_13SM90_TMA_LOADENS4_14ComposedLayoutINS4_7SwizzleILi1ELi4ELi3EEENS4_18smem_ptr_flag_bitsILi8EEENSW_INS5_IJNSA_ILi8EEESG_EEENS5_IJSG_SB_EEEEEEEvNS4_8identityES13_S1D_vS1E_EENS_8epilogue10collective18CollectiveEpilogueINS1G_23Sm100TmaWarpSpecializedILi4ELi2ELi32ELb0ELb0EEEJSH_NS5_IJNSW_ISE_SB_EES1L_EEESI_SJ_SI_SJ_NS1G_6fusion15FusionCallbacksIS1K_NS1N_17LinearCombinationISI_fSI_fLNS_15FloatRoundStyleE2EEESH_S1M_JEEENS4_5SM1004TMEM4LOAD26SM100_TMEM_LOAD_16dp32b32xES13_NS14_INS15_ILi2ELi4ELi3EEES18_NSW_INS5_IJS19_SE_EEENS5_IJSE_SB_EEEEEEENS4_39AutoVectorizingCopyWithAssumedAlignmentILi128EEENS4_14SM90_TMA_STOREES21_S23_S23_EEEvvEEEEvNT_6ParamsE --------------------------
	.section	.nv.shared._ZN7cutlass13device_kernelINS_4gemm6kernel13GemmUniversalIN4cute5tupleIJiiiiEEENS1_10collective13CollectiveMmaINS1_35MainloopSm100TmaUmmaWarpSpecializedILi6ELi2ELi4ENS5_IJNS4_1CILi1EEESB_SB_EEEEENS5_IJNSA_ILi64EEENSA_ILi256EEENSA_ILi32EEEEEENS_12float_e4m3_tENS5_IJlSB_lEEESI_SJ_NS4_8TiledMMAINS4_8MMA_AtomIJNS4_10MMA_TraitsINS4_19SM100_MMA_F8F6F4_SSEJSI_SI_fSE_SF_NS4_17integral_constantINS4_4UMMA5MajorELSQ_0EEESR_NSO_INSP_7ScaleInELSS_0EEEST_EEEEEENS4_6LayoutISC_NS5_IJNSA_ILi0EEESX_SX_EEEEENS5_IJNS4_10UnderscoreES10_S10_EEEEENS4_13SM90_TMA_LOADENS4_14ComposedLayoutINS4_7SwizzleILi1ELi4ELi3EEENS4_18smem_ptr_flag_bitsILi8EEENSW_INS5_IJNSA_ILi8EEESG_EEENS5_IJSG_SB_EEEEEEEvNS4_8identityES13_S1D_vS1E_EENS_8epilogue10collective18CollectiveEpilogueINS1G_23Sm100TmaWarpSpecializedILi4ELi2ELi32ELb0ELb0EEEJSH_NS5_IJNSW_ISE_SB_EES1L_EEESI_SJ_SI_SJ_NS1G_6fusion15FusionCallbacksIS1K_NS1N_17LinearCombinationISI_fSI_fLNS_15FloatRoundStyleE2EEESH_S1M_JEEENS4_5SM1004TMEM4LOAD26SM100_TMEM_LOAD_16dp32b32xES13_NS14_INS15_ILi2ELi4ELi3EEES18_NSW_INS5_IJS19_SE_EEENS5_IJSE_SB_EEEEEEENS4_39AutoVectorizingCopyWithAssumedAlignmentILi128EEENS4_14SM90_TMA_STOREES21_S23_S23_EEEvvEEEEvNT_6ParamsE,"aw",@nobits
	.sectionflags	@""
	.align	16
	.zero		1024


//--------------------- .nv.shared.reserved.0     --------------------------
	.section	.nv.shared.reserved.0,"aw",@nobits
	.weak		__nv_reservedSMEM_offset_0_alias
	.size		__nv_reservedSMEM_offset_0_alias, 0, 64
	.other		__nv_reservedSMEM_offset_0_alias,@"STO_CUDA_RESERVED_SHARED STV_DEFAULT"
__nv_reservedSMEM_offset_0_alias:
	.zero		0
.nv.shared.reserved.0:
	.zero		64
	.weak		__nv_reservedSMEM_tcgen05_partition
	.type		__nv_reservedSMEM_tcgen05_partition,@object
	.size		__nv_reservedSMEM_tcgen05_partition,(.L_0 - __nv_reservedSMEM_tcgen05_partition)
__nv_reservedSMEM_tcgen05_partition:
	.zero		32
.L_0:


//--------------------- .nv.global                --------------------------
	.section	.nv.global,"aw",@nobits
.nv.global:
	.type		_ZN40_INTERNAL_c3e8baf3_4_k_cu_b9725039_273844cute1_E,@object
	.size		_ZN40_INTERNAL_c3e8baf3_4_k_cu_b9725039_273844cute1_E,(_ZN40_INTERNAL_c3e8baf3_4_k_cu_b9725039_273844cuda3std3__45__cpo6cbeginE - _ZN40_INTERNAL_c3e8baf3_4_k_cu_b9725039_273844cute1_E)
_ZN40_INTERNAL_c3e8baf3_4_k_cu_b9725039_273844cute1_E:
	.zero		1
	.type		_ZN40_INTERNAL_c3e8baf3_4_k_cu_b9725039_273844cuda3std3__45__cpo6cbeginE,@object
	.size		_ZN40_INTERNAL_c3e8baf3_4_k_cu_b9725039_273844cuda3std3__45__cpo6cbeginE,(_ZN40_INTERNAL_c3e8baf3_4_k_cu_b9725039_273844cuda3std3__48in_placeE - _ZN40_INTERNAL_c3e8baf3_4_k_cu_b9725039_273844cuda3std3__45__cpo6cbeginE)
_ZN40_INTERNAL_c3e8baf3_4_k_cu_b9725039_273844cuda3std3__45__cpo6cbeginE:
	.zero		1
	.type		_ZN40_INTERNAL_c3e8baf3_4_k_cu_b9725039_273844cuda3std3__48in_placeE,@object
	.size		_ZN40_INTERNAL_c3e8baf3_4_k_cu_b9725039_273844cuda3std3__48in_placeE,(_ZN40_INTERNAL_c3e8baf3_4_k_cu_b9725039_273844cuda3std6ranges3__45__cpo9iter_moveE - _ZN40_INTERNAL_c3e8baf3_4_k_cu_b9725039_273844cuda3std3__48in_placeE)
_ZN40_INTERNAL_c3e8baf3_4_k_cu_b9725039_273844cuda3std3__48in_placeE:
	.zero		1
	.type		_ZN40_INTERNAL_c3e8baf3_4_k_cu_b9725039_273844cuda3std6ranges3__45__cpo9iter_moveE,@object
	.size		_ZN40_INTERNAL_c3e8baf3_4_k_cu_b9725039_273844cuda3std6ranges3__45__cpo9iter_moveE,(_ZN40_INTERNAL_c3e8baf3_4_k_cu_b9725039_273844cuda3std3__45__cpo5beginE - _ZN40_INTERNAL_c3e8baf3_4_k_cu_b9725039_273844cuda3std6ranges3__45__cpo9iter_moveE)
_ZN40_INTERNAL_c3e8baf3_4_k_cu_b9725039_273844cuda3std6ranges3__45__cpo9iter_moveE:
	.zero		1
	.type		_ZN40_INTERNAL_c3e8baf3_4_k_cu_b9725039_273844cuda3std3__45__cpo5beginE,@object
	.size		_ZN40_INTERNAL_c3e8baf3_4_k_cu_b9725039_273844cuda3std3__45__cpo5beginE,(_ZN40_INTERNAL_c3e8baf3_4_k_cu_b9725039_273844cuda3std3__442_GLOBAL__N__c3e8baf3_4_k_cu_b9725039_273846ignoreE - _ZN40_INTERNAL_c3e8baf3_4_k_cu_b9725039_273844cuda3std3__45__cpo5beginE)
_ZN40_INTERNAL_c3e8baf3_4_k_cu_b9725039_273844cuda3std3__45__cpo5beginE:
	.zero		1
	.type		_ZN40_INTERNAL_c3e8baf3_4_k_cu_b9725039_273844cuda3std3__442_GLOBAL__N__c3e8baf3_4_k_cu_b9725039_273846ignoreE,@object
	.size		_ZN40_INTERNAL_c3e8baf3_4_k_cu_b9725039_273844cuda3std3__442_GLOBAL__N__c3e8baf3_4_k_cu_b9725039_273846ignoreE,(_ZN40_INTERNAL_c3e8baf3_4_k_cu_b9725039_273844cute7productE - _ZN40_INTERNAL_c3e8baf3_4_k_cu_b9725039_273844cuda3std3__442_GLOBAL__N__c3e8baf3_4_k_cu_b9725039_273846ignoreE)
_ZN40_INTERNAL_c3e8baf3_4_k_cu_b9725039_273844cuda3std3__442_GLOBAL__N__c3e8baf3_4_k_cu_b9725039_273846ignoreE:
	.zero		1
	.type		_ZN40_INTERNAL_c3e8baf3_4_k_cu_b9725039_273844cute7productE,@object
	.size		_ZN40_INTERNAL_c3e8baf3_4_k_cu_b9725039_273844cute7productE,(_ZN40_INTERNAL_c3e8baf3_4_k_cu_b9725039_273844cuda3std3__45__cpo3endE - _ZN40_INTERNAL_c3e8baf3_4_k_cu_b9725039_273844cute7productE)
_ZN40_INTERNAL_c3e8baf3_4_k_cu_b9725039_273844cute7productE:
	.zero		1
	.type		_ZN40_INTERNAL_c3e8baf3_4_k_cu_b9725039_273844cuda3std3__45__cpo3endE,@object
	.size		_ZN40_INTERNAL_c3e8baf3_4_k_cu_b9725039_273844cuda3std3__45__cpo3endE,(_ZN40_INTERNAL_c3e8baf3_4_k_cu_b9725039_273844cuda3std3__419piecewise_constructE - _ZN40_INTERNAL_c3e8baf3_4_k_cu_b9725039_273844cuda3std3__45__cpo3endE)
_ZN40_INTERNAL_c3e8baf3_4_k_cu_b9725039_273844cuda3std3__45__cpo3endE:
	.zero		1
	.type		_ZN40_INTERNAL_c3e8baf3_4_k_cu_b9725039_273844cuda3std3__419piecewise_constructE,@object
	.size		_ZN40_INTERNAL_c3e8baf3_4_k_cu_b9725039_273844cuda3std3__419piecewise_constructE,(_ZN40_INTERNAL_c3e8baf3_4_k_cu_b9725039_273844cuda3std3__45__cpo4cendE - _ZN40_INTERNAL_c3e8baf3_4_k_cu_b9725039_273844cuda3std3__419piecewise_constructE)
_ZN40_INTERNAL_c3e8baf3_4_k_cu_b9725039_273844cuda3std3__419piecewise_constructE:
	.zero		1
	.type		_ZN40_INTERNAL_c3e8baf3_4_k_cu_b9725039_273844cuda3std3__45__cpo4cendE,@object
	.size		_ZN40_INTERNAL_c3e8baf3_4_k_cu_b9725039_273844cuda3std3__45__cpo4cendE,(_ZN40_INTERNAL_c3e8baf3_4_k_cu_b9725039_273844cuda3std6ranges3__45__cpo4swapE - _ZN40_INTERNAL_c3e8baf3_4_k_cu_b9725039_273844cuda3std3__45__cpo4cendE)
_ZN40_INTERNAL_c3e8baf3_4_k_cu_b9725039_273844cuda3std3__45__cpo4cendE:
	.zero		1
	.type		_ZN40_INTERNAL_c3e8baf3_4_k_cu_b9725039_273844cuda3std6ranges3__45__cpo4swapE,@object
	.size		_ZN40_INTERNAL_c3e8baf3_4_k_cu_b9725039_273844cuda3std6ranges3__45__cpo4swapE,(.L_11 - _ZN40_INTERNAL_c3e8baf3_4_k_cu_b9725039_273844cuda3std6ranges3__45__cpo4swapE)
_ZN40_INTERNAL_c3e8baf3_4_k_cu_b9725039_273844cuda3std6ranges3__45__cpo4swapE:
	.zero		1
.L_11:


//--------------------- .nv.constant0._ZN7cutlass13device_kernelINS_4gemm6kernel13GemmUniversalIN4cute5tupleIJiiiiEEENS1_10collective13CollectiveMmaINS1_35MainloopSm100TmaUmmaWarpSpecializedILi6ELi2ELi4ENS5_IJNS4_1CILi1EEESB_SB_EEEEENS5_IJNSA_ILi64EEENSA_ILi256EEENSA_ILi32EEEEEENS_12float_e4m3_tENS5_IJlSB_lEEESI_SJ_NS4_8TiledMMAINS4_8MMA_AtomIJNS4_10MMA_TraitsINS4_19SM100_MMA_F8F6F4_SSEJSI_SI_fSE_SF_NS4_17integral_constantINS4_4UMMA5MajorELSQ_0EEESR_NSO_INSP_7ScaleInELSS_0EEEST_EEEEEENS4_6LayoutISC_NS5_IJNSA_ILi0EEESX_SX_EEEEENS5_IJNS4_10UnderscoreES10_S10_EEEEENS4_13SM90_TMA_LOADENS4_14ComposedLayoutINS4_7SwizzleILi1ELi4ELi3EEENS4_18smem_ptr_flag_bitsILi8EEENSW_INS5_IJNSA_ILi8EEESG_EEENS5_IJSG_SB_EEEEEEEvNS4_8identityES13_S1D_vS1E_EENS_8epilogue10collective18CollectiveEpilogueINS1G_23Sm100TmaWarpSpecializedILi4ELi2ELi32ELb0ELb0EEEJSH_NS5_IJNSW_ISE_SB_EES1L_EEESI_SJ_SI_SJ_NS1G_6fusion15FusionCallbacksIS1K_NS1N_17LinearCombinationISI_fSI_fLNS_15FloatRoundStyleE2EEESH_S1M_JEEENS4_5SM1004TMEM4LOAD26SM100_TMEM_LOAD_16dp32b32xES13_NS14_INS15_ILi2ELi4ELi3EEES18_NSW_INS5_IJS19_SE_EEENS5_IJSE_SB_EEEEEEENS4_39AutoVectorizingCopyWithAssumedAlignmentILi128EEENS4_14SM90_TMA_STOREES21_S23_S23_EEEvvEEEEvNT_6ParamsE --------------------------
	.section	.nv.constant0._ZN7cutlass13device_kernelINS_4gemm6kernel13GemmUniversalIN4cute5tupleIJiiiiEEENS1_10collective13CollectiveMmaINS1_35MainloopSm100TmaUmmaWarpSpecializedILi6ELi2ELi4ENS5_IJNS4_1CILi1EEESB_SB_EEEEENS5_IJNSA_ILi64EEENSA_ILi256EEENSA_ILi32EEEEEENS_12float_e4m3_tENS5_IJlSB_lEEESI_SJ_NS4_8TiledMMAINS4_8MMA_AtomIJNS4_10MMA_TraitsINS4_19SM100_MMA_F8F6F4_SSEJSI_SI_fSE_SF_NS4_17integral_constantINS4_4UMMA5MajorELSQ_0EEESR_NSO_INSP_7ScaleInELSS_0EEEST_EEEEEENS4_6LayoutISC_NS5_IJNSA_ILi0EEESX_SX_EEEEENS5_IJNS4_10UnderscoreES10_S10_EEEEENS4_13SM90_TMA_LOADENS4_14ComposedLayoutINS4_7SwizzleILi1ELi4ELi3EEENS4_18smem_ptr_flag_bitsILi8EEENSW_INS5_IJNSA_ILi8EEESG_EEENS5_IJSG_SB_EEEEEEEvNS4_8identityES13_S1D_vS1E_EENS_8epilogue10collective18CollectiveEpilogueINS1G_23Sm100TmaWarpSpecializedILi4ELi2ELi32ELb0ELb0EEEJSH_NS5_IJNSW_ISE_SB_EES1L_EEESI_SJ_SI_SJ_NS1G_6fusion15FusionCallbacksIS1K_NS1N_17LinearCombinationISI_fSI_fLNS_15FloatRoundStyleE2EEESH_S1M_JEEENS4_5SM1004TMEM4LOAD26SM100_TMEM_LOAD_16dp32b32xES13_NS14_INS15_ILi2ELi4ELi3EEES18_NSW_INS5_IJS19_SE_EEENS5_IJSE_SB_EEEEEEENS4_39AutoVectorizingCopyWithAssumedAlignmentILi128EEENS4_14SM90_TMA_STOREES21_S23_S23_EEEvvEEEEvNT_6ParamsE,"a",@progbits
	.sectionflags	@""
	.align	4
.nv.constant0._ZN7cutlass13device_kernelINS_4gemm6kernel13GemmUniversalIN4cute5tupleIJiiiiEEENS1_10collective13CollectiveMmaINS1_35MainloopSm100TmaUmmaWarpSpecializedILi6ELi2ELi4ENS5_IJNS4_1CILi1EEESB_SB_EEEEENS5_IJNSA_ILi64EEENSA_ILi256EEENSA_ILi32EEEEEENS_12float_e4m3_tENS5_IJlSB_lEEESI_SJ_NS4_8TiledMMAINS4_8MMA_AtomIJNS4_10MMA_TraitsINS4_19SM100_MMA_F8F6F4_SSEJSI_SI_fSE_SF_NS4_17integral_constantINS4_4UMMA5MajorELSQ_0EEESR_NSO_INSP_7ScaleInELSS_0EEEST_EEEEEENS4_6LayoutISC_NS5_IJNSA_ILi0EEESX_SX_EEEEENS5_IJNS4_10UnderscoreES10_S10_EEEEENS4_13SM90_TMA_LOADENS4_14ComposedLayoutINS4_7SwizzleILi1ELi4ELi3EEENS4_18smem_ptr_flag_bitsILi8EEENSW_INS5_IJNSA_ILi8EEESG_EEENS5_IJSG_SB_EEEEEEEvNS4_8identityES13_S1D_vS1E_EENS_8epilogue10collective18CollectiveEpilogueINS1G_23Sm100TmaWarpSpecializedILi4ELi2ELi32ELb0ELb0EEEJSH_NS5_IJNSW_ISE_SB_EES1L_EEESI_SJ_SI_SJ_NS1G_6fusion15FusionCallbacksIS1K_NS1N_17LinearCombinationISI_fSI_fLNS_15FloatRoundStyleE2EEESH_S1M_JEEENS4_5SM1004TMEM4LOAD26SM100_TMEM_LOAD_16dp32b32xES13_NS14_INS15_ILi2ELi4ELi3EEES18_NSW_INS5_IJS19_SE_EEENS5_IJSE_SB_EEEEEEENS4_39AutoVectorizingCopyWithAssumedAlignmentILi128EEENS4_14SM90_TMA_STOREES21_S23_S23_EEEvvEEEEvNT_6ParamsE:
	.zero		2944


//--------------------- SYMBOLS --------------------------

	.type		.nv.reservedSmem.offset0,@object
	.size		.nv.reservedSmem.offset0,0x4
	.type		.nv.reservedSmem.cap,@object
	.size		.nv.reservedSmem.cap,0x4
	.type		__assertfail,@function
